	.target	sm_100a

	.elftype	@"ET_EXEC"


//--------------------- .note.nv.tkinfo           --------------------------
	.section	.note.nv.tkinfo,"",@"SHT_NOTE"
	.sectionflags	@"SHF_NOTE_NV_TKINFO"
	.tkinfo
        /*0018*/ 	.word	0x00000002
        /*0030*/ 	.string	""
        /*0030*/ 	.string	"ptxas"
        /*0030*/ 	.string	"Cuda compilation tools, release 13.0, V13.0.88"
        /*0030*/ 	.string	"Build cuda_13.0.r13.0/compiler.36424714_0"
        /*0030*/ 	.string	"-arch sm_100a -m 64 "



//--------------------- .note.nv.cuinfo           --------------------------
	.section	.note.nv.cuinfo,"",@"SHT_NOTE"
	.sectionflags	@"SHF_NOTE_NV_CUINFO"
        /*0018*/ 	.short	0x0002
        /*001a*/ 	.short	0x0064
        /*001c*/ 	.short	0x0082
	.zero		2


//--------------------- .nv.info                  --------------------------
	.section	.nv.info,"",@"SHT_CUDA_INFO"
	.align	4


	//----- nvinfo : EIATTR_REGCOUNT
	.align		4
        /*0000*/ 	.byte	0x04, 0x2f
        /*0002*/ 	.short	(.L_19 - .L_18)
	.align		4
.L_18:
        /*0004*/ 	.word	index@(_ZN7cutlass13device_kernelINS_4gemm6kernel13GemmUniversalIN4cute5tupleIJiiiiEEENS1_10collective13CollectiveMmaINS1_35MainloopSm100TmaUmmaWarpSpecializedILi10ELi2ELi4ENS5_IJNS4_1CILi1EEESB_SB_EEEEENS5_IJNSA_ILi128EEENSA_ILi32EEESE_EEEaNS5_IJlSB_lEEEaSH_NS4_8TiledMMAINS4_8MMA_AtomIJNS4_15SM100_MMA_S8_SSIaaiLi128ELi32ELNS4_4UMMA5MajorE0ELSM_0ELNSL_8SaturateE0EEEEEENS4_6LayoutISC_NS5_IJNSA_ILi0EEESR_SR_EEEEENS5_IJNS4_10UnderscoreESU_SU_EEEEENS4_13SM90_TMA_LOADENS4_14ComposedLayoutINS4_7SwizzleILi3ELi4ELi3EEENS4_18smem_ptr_flag_bitsILi8EEENSQ_INS5_IJNSA_ILi8EEESE_EEENS5_IJSE_SB_EEEEEEEvNS4_8identityESX_S17_vS18_EENS_8epilogue10collective18CollectiveEpilogueINS1A_23Sm100TmaWarpSpecializedILi1ELi1ELi32ELb0ELb0EEEJSG_NS5_IJNSQ_ISE_SB_EENSQ_ISF_SB_EEEEEaSH_aSH_NS1A_6fusion15FusionCallbacksIS1E_NS1I_17LinearCombinationIaiaiLNS_15FloatRoundStyleE2EEESG_S1H_JEEENS4_5SM1004TMEM4LOAD26SM100_TMEM_LOAD_32dp32b32xESX_NSY_INSZ_ILi1ELi4ELi3EEES12_NSQ_INS5_IJS13_SF_EEENS5_IJSF_SB_EEEEEEENS4_39AutoVectorizingCopyWithAssumedAlignmentILi128EEENS4_14SM90_TMA_STOREES1W_S1Y_S1Y_EEEvvEEEEvNT_6ParamsE)
        /*0008*/ 	.word	0x0000007b


	//----- nvinfo : EIATTR_FRAME_SIZE
	.align		4
.L_19:
        /*000c*/ 	.byte	0x04, 0x11
        /*000e*/ 	.short	(.L_21 - .L_20)
	.align		4
.L_20:
        /*0010*/ 	.word	index@($__internal_2_$__cuda_sm10x_tcgen05_guardrail_trap_unallocated_columns_being_dealloced)
        /*0014*/ 	.word	0x00000000


	//----- nvinfo : EIATTR_FRAME_SIZE
	.align		4
.L_21:
        /*0018*/ 	.byte	0x04, 0x11
        /*001a*/ 	.short	(.L_23 - .L_22)
	.align		4
.L_22:
        /*001c*/ 	.word	index@($__internal_1_$__cuda_sm10x_tcgen05_guardrail_trap_phase_invalid_during_alloc)
        /*0020*/ 	.word	0x00000000


	//----- nvinfo : EIATTR_FRAME_SIZE
	.align		4
.L_23:
        /*0024*/ 	.byte	0x04, 0x11
        /*0026*/ 	.short	(.L_25 - .L_24)
	.align		4
.L_24:
        /*0028*/ 	.word	index@($__internal_0_$__cuda_sm10x_tcgen05_guardrail_trap_col_being_dealloced_not_returned_by_alloc)
        /*002c*/ 	.word	0x00000000


	//----- nvinfo : EIATTR_FRAME_SIZE
	.align		4
.L_25:
        /*0030*/ 	.byte	0x04, 0x11
        /*0032*/ 	.short	(.L_27 - .L_26)
	.align		4
.L_26:
        /*0034*/ 	.word	index@(_ZN7cutlass13device_kernelINS_4gemm6kernel13GemmUniversalIN4cute5tupleIJiiiiEEENS1_10collective13CollectiveMmaINS1_35MainloopSm100TmaUmmaWarpSpecializedILi10ELi2ELi4ENS5_IJNS4_1CILi1EEESB_SB_EEEEENS5_IJNSA_ILi128EEENSA_ILi32EEESE_EEEaNS5_IJlSB_lEEEaSH_NS4_8TiledMMAINS4_8MMA_AtomIJNS4_15SM100_MMA_S8_SSIaaiLi128ELi32ELNS4_4UMMA5MajorE0ELSM_0ELNSL_8SaturateE0EEEEEENS4_6LayoutISC_NS5_IJNSA_ILi0EEESR_SR_EEEEENS5_IJNS4_10UnderscoreESU_SU_EEEEENS4_13SM90_TMA_LOADENS4_14ComposedLayoutINS4_7SwizzleILi3ELi4ELi3EEENS4_18smem_ptr_flag_bitsILi8EEENSQ_INS5_IJNSA_ILi8EEESE_EEENS5_IJSE_SB_EEEEEEEvNS4_8identityESX_S17_vS18_EENS_8epilogue10collective18CollectiveEpilogueINS1A_23Sm100TmaWarpSpecializedILi1ELi1ELi32ELb0ELb0EEEJSG_NS5_IJNSQ_ISE_SB_EENSQ_ISF_SB_EEEEEaSH_aSH_NS1A_6fusion15FusionCallbacksIS1E_NS1I_17LinearCombinationIaiaiLNS_15FloatRoundStyleE2EEESG_S1H_JEEENS4_5SM1004TMEM4LOAD26SM100_TMEM_LOAD_32dp32b32xESX_NSY_INSZ_ILi1ELi4ELi3EEES12_NSQ_INS5_IJS13_SF_EEENS5_IJSF_SB_EEEEEEENS4_39AutoVectorizingCopyWithAssumedAlignmentILi128EEENS4_14SM90_TMA_STOREES1W_S1Y_S1Y_EEEvvEEEEvNT_6ParamsE)
        /*0038*/ 	.word	0x00000000


	//----- nvinfo : EIATTR_MIN_STACK_SIZE
	.align		4
.L_27:
        /*003c*/ 	.byte	0x04, 0x12
        /*003e*/ 	.short	(.L_29 - .L_28)
	.align		4
.L_28:
        /*0040*/ 	.word	index@(_ZN7cutlass13device_kernelINS_4gemm6kernel13GemmUniversalIN4cute5tupleIJiiiiEEENS1_10collective13CollectiveMmaINS1_35MainloopSm100TmaUmmaWarpSpecializedILi10ELi2ELi4ENS5_IJNS4_1CILi1EEESB_SB_EEEEENS5_IJNSA_ILi128EEENSA_ILi32EEESE_EEEaNS5_IJlSB_lEEEaSH_NS4_8TiledMMAINS4_8MMA_AtomIJNS4_15SM100_MMA_S8_SSIaaiLi128ELi32ELNS4_4UMMA5MajorE0ELSM_0ELNSL_8SaturateE0EEEEEENS4_6LayoutISC_NS5_IJNSA_ILi0EEESR_SR_EEEEENS5_IJNS4_10UnderscoreESU_SU_EEEEENS4_13SM90_TMA_LOADENS4_14ComposedLayoutINS4_7SwizzleILi3ELi4ELi3EEENS4_18smem_ptr_flag_bitsILi8EEENSQ_INS5_IJNSA_ILi8EEESE_EEENS5_IJSE_SB_EEEEEEEvNS4_8identityESX_S17_vS18_EENS_8epilogue10collective18CollectiveEpilogueINS1A_23Sm100TmaWarpSpecializedILi1ELi1ELi32ELb0ELb0EEEJSG_NS5_IJNSQ_ISE_SB_EENSQ_ISF_SB_EEEEEaSH_aSH_NS1A_6fusion15FusionCallbacksIS1E_NS1I_17LinearCombinationIaiaiLNS_15FloatRoundStyleE2EEESG_S1H_JEEENS4_5SM1004TMEM4LOAD26SM100_TMEM_LOAD_32dp32b32xESX_NSY_INSZ_ILi1ELi4ELi3EEES12_NSQ_INS5_IJS13_SF_EEENS5_IJSF_SB_EEEEEEENS4_39AutoVectorizingCopyWithAssumedAlignmentILi128EEENS4_14SM90_TMA_STOREES1W_S1Y_S1Y_EEEvvEEEEvNT_6ParamsE)
        /*0044*/ 	.word	0x00000000
.L_29:


//--------------------- .nv.compat                --------------------------
	.section	.nv.compat,"",@"SHT_CUDA_COMPAT_INFO"
	.align	4
        /*0000*/ 	.byte	0x02, 0x09, 0x01, 0x00, 0x02, 0x02, 0x03, 0x00, 0x02, 0x05, 0x06, 0x00, 0x03, 0x07, 0x01, 0x01
        /*0010*/ 	.byte	0x02, 0x03, 0x01, 0x00, 0x02, 0x06, 0x01, 0x00, 0x04, 0x0b, 0x08, 0x00, 0x01, 0x00, 0x00, 0x00
        /*0020*/ 	.byte	0x00, 0x00, 0x00, 0x00


//--------------------- .nv.info._ZN7cutlass13device_kernelINS_4gemm6kernel13GemmUniversalIN4cute5tupleIJiiiiEEENS1_10collective13CollectiveMmaINS1_35MainloopSm100TmaUmmaWarpSpecializedILi10ELi2ELi4ENS5_IJNS4_1CILi1EEESB_SB_EEEEENS5_IJNSA_ILi128EEENSA_ILi32EEESE_EEEaNS5_IJlSB_lEEEaSH_NS4_8TiledMMAINS4_8MMA_AtomIJNS4_15SM100_MMA_S8_SSIaaiLi128ELi32ELNS4_4UMMA5MajorE0ELSM_0ELNSL_8SaturateE0EEEEEENS4_6LayoutISC_NS5_IJNSA_ILi0EEESR_SR_EEEEENS5_IJNS4_10UnderscoreESU_SU_EEEEENS4_13SM90_TMA_LOADENS4_14ComposedLayoutINS4_7SwizzleILi3ELi4ELi3EEENS4_18smem_ptr_flag_bitsILi8EEENSQ_INS5_IJNSA_ILi8EEESE_EEENS5_IJSE_SB_EEEEEEEvNS4_8identityESX_S17_vS18_EENS_8epilogue10collective18CollectiveEpilogueINS1A_23Sm100TmaWarpSpecializedILi1ELi1ELi32ELb0ELb0EEEJSG_NS5_IJNSQ_ISE_SB_EENSQ_ISF_SB_EEEEEaSH_aSH_NS1A_6fusion15FusionCallbacksIS1E_NS1I_17LinearCombinationIaiaiLNS_15FloatRoundStyleE2EEESG_S1H_JEEENS4_5SM1004TMEM4LOAD26SM100_TMEM_LOAD_32dp32b32xESX_NSY_INSZ_ILi1ELi4ELi3EEES12_NSQ_INS5_IJS13_SF_EEENS5_IJSF_SB_EEEEEEENS4_39AutoVectorizingCopyWithAssumedAlignmentILi128EEENS4_14SM90_TMA_STOREES1W_S1Y_S1Y_EEEvvEEEEvNT_6ParamsE --------------------------
	.section	.nv.info._ZN7cutlass13device_kernelINS_4gemm6kernel13GemmUniversalIN4cute5tupleIJiiiiEEENS1_10collective13CollectiveMmaINS1_35MainloopSm100TmaUmmaWarpSpecializedILi10ELi2ELi4ENS5_IJNS4_1CILi1EEESB_SB_EEEEENS5_IJNSA_ILi128EEENSA_ILi32EEESE_EEEaNS5_IJlSB_lEEEaSH_NS4_8TiledMMAINS4_8MMA_AtomIJNS4_15SM100_MMA_S8_SSIaaiLi128ELi32ELNS4_4UMMA5MajorE0ELSM_0ELNSL_8SaturateE0EEEEEENS4_6LayoutISC_NS5_IJNSA_ILi0EEESR_SR_EEEEENS5_IJNS4_10UnderscoreESU_SU_EEEEENS4_13SM90_TMA_LOADENS4_14ComposedLayoutINS4_7SwizzleILi3ELi4ELi3EEENS4_18smem_ptr_flag_bitsILi8EEENSQ_INS5_IJNSA_ILi8EEESE_EEENS5_IJSE_SB_EEEEEEEvNS4_8identityESX_S17_vS18_EENS_8epilogue10collective18CollectiveEpilogueINS1A_23Sm100TmaWarpSpecializedILi1ELi1ELi32ELb0ELb0EEEJSG_NS5_IJNSQ_ISE_SB_EENSQ_ISF_SB_EEEEEaSH_aSH_NS1A_6fusion15FusionCallbacksIS1E_NS1I_17LinearCombinationIaiaiLNS_15FloatRoundStyleE2EEESG_S1H_JEEENS4_5SM1004TMEM4LOAD26SM100_TMEM_LOAD_32dp32b32xESX_NSY_INSZ_ILi1ELi4ELi3EEES12_NSQ_INS5_IJS13_SF_EEENS5_IJSF_SB_EEEEEEENS4_39AutoVectorizingCopyWithAssumedAlignmentILi128EEENS4_14SM90_TMA_STOREES1W_S1Y_S1Y_EEEvvEEEEvNT_6ParamsE,"",@"SHT_CUDA_INFO"
	.sectionflags	@""
	.align	4


	//----- nvinfo : EIATTR_CUDA_API_VERSION
	.align		4
        /*0000*/ 	.byte	0x04, 0x37
        /*0002*/ 	.short	(.L_31 - .L_30)
.L_30:
        /*0004*/ 	.word	0x00000082


	//----- nvinfo : EIATTR_KPARAM_INFO
	.align		4
.L_31:
        /*0008*/ 	.byte	0x04, 0x17
        /*000a*/ 	.short	(.L_33 - .L_32)
.L_32:
        /*000c*/ 	.word	0x00000000
        /*0010*/ 	.short	0x0000
        /*0012*/ 	.short	0x0000
        /*0014*/ 	.byte	0x00, 0xf0, 0x01, 0x20


	//----- nvinfo : EIATTR_AT_ENTRY_FRAGMENTS
	.align		4
.L_33:
        /*0018*/ 	.byte	0x04, 0x4f
        /*001a*/ 	.short	(.L_35 - .L_34)


	//   ....[0]....
.L_34:
        /*001c*/ 	.word	0x00000006


	//----- nvinfo : EIATTR_RESERVED_SMEM_USED
	.align		4
.L_35:
        /*0020*/ 	.byte	0x01, 0x41
	.zero		2


	//----- nvinfo : EIATTR_SPARSE_MMA_MASK
	.align		4
        /*0024*/ 	.byte	0x03, 0x50
        /*0026*/ 	.short	0x0000


	//----- nvinfo : EIATTR_TCGEN05_1CTA_USED
	.align		4
        /*0028*/ 	.byte	0x01, 0x51
	.zero		2


	//----- nvinfo : EIATTR_MAXREG_COUNT
	.align		4
        /*002c*/ 	.byte	0x03, 0x1b
        /*002e*/ 	.short	0x00ff


	//----- nvinfo : EIATTR_NUM_BARRIERS
	.align		4
        /*0030*/ 	.byte	0x02, 0x4c
        /*0032*/ 	.byte	0x07
	.zero		1


	//----- nvinfo : EIATTR_EXTERNS
	.align		4
        /*0034*/ 	.byte	0x04, 0x0f
        /*0036*/ 	.short	(.L_37 - .L_36)


	//   ....[0]....
	.align		4
.L_36:
        /*0038*/ 	.word	index@(__assertfail)


	//----- nvinfo : EIATTR_MERCURY_ISA_VERSION
	.align		4
.L_37:
        /*003c*/ 	.byte	0x03, 0x5f
        /*003e*/ 	.short	0x0101


	//----- nvinfo : EIATTR_INT_WARP_WIDE_INSTR_OFFSETS
	.align		4
        /*0040*/ 	.byte	0x04, 0x31
        /*0042*/ 	.short	(.L_39 - .L_38)


	//   ....[0]....
.L_38:
        /*0044*/ 	.word	0x00001e70


	//   ....[1]....
        /*0048*/ 	.word	0x00003c20


	//   ....[2]....
        /*004c*/ 	.word	0x00003c40


	//   ....[3]....
        /*0050*/ 	.word	0x00003c70


	//   ....[4]....
        /*0054*/ 	.word	0x00004680


	//   ....[5]....
        /*0058*/ 	.word	0x00004770


	//----- nvinfo : EIATTR_COOP_GROUP_MASK_REGIDS
	.align		4
.L_39:
        /*005c*/ 	.byte	0x04, 0x29
        /*005e*/ 	.short	(.L_41 - .L_40)


	//   ....[0]....
.L_40:
        /*0060*/ 	.word	0xffffffff


	//   ....[1]....
        /*0064*/ 	.word	0xffffffff


	//   ....[2]....
        /*0068*/ 	.word	0xffffffff


	//   ....[3]....
        /*006c*/ 	.word	0xffffffff


	//   ....[4]....
        /*0070*/ 	.word	0xffffffff


	//   ....[5]....
        /*0074*/ 	.word	0xffffffff


	//   ....[6]....
        /*0078*/ 	.word	0xffffffff


	//   ....[7]....
        /*007c*/ 	.word	0xffffffff


	//   ....[8]....
        /*0080*/ 	.word	0xffffffff


	//   ....[9]....
        /*0084*/ 	.word	0xffffffff


	//   ....[10]....
        /*0088*/ 	.word	0xffffffff


	//   ....[11]....
        /*008c*/ 	.word	0xffffffff


	//   ....[12]....
        /*0090*/ 	.word	0xffffffff


	//----- nvinfo : EIATTR_COOP_GROUP_INSTR_OFFSETS
	.align		4
.L_41:
        /*0094*/ 	.byte	0x04, 0x28
        /*0096*/ 	.short	(.L_43 - .L_42)


	//   ....[0]....
.L_42:
        /*0098*/ 	.word	0x00000090


	//   ....[1]....
        /*009c*/ 	.word	0x000004d0


	//   ....[2]....
        /*00a0*/ 	.word	0x00000730


	//   ....[3]....
        /*00a4*/ 	.word	0x00000870


	//   ....[4]....
        /*00a8*/ 	.word	0x00000970


	//   ....[5]....
        /*00ac*/ 	.word	0x00000ae0


	//   ....[6]....
        /*00b0*/ 	.word	0x00000c80


	//   ....[7]....
        /*00b4*/ 	.word	0x00001d50


	//   ....[8]....
        /*00b8*/ 	.word	0x00002e90


	//   ....[9]....
        /*00bc*/ 	.word	0x000030a0


	//   ....[10]....
        /*00c0*/ 	.word	0x000030d0


	//   ....[11]....
        /*00c4*/ 	.word	0x00003b00


	//   ....[12]....
        /*00c8*/ 	.word	0x00003d30


	//----- nvinfo : EIATTR_VRC_CTA_INIT_COUNT
	.align		4
.L_43:
        /*00cc*/ 	.byte	0x02, 0x4a
        /*00ce*/ 	.byte	0x80
	.zero		1


	//----- nvinfo : EIATTR_SYSCALL_OFFSETS
	.align		4
        /*00d0*/ 	.byte	0x04, 0x46
        /*00d2*/ 	.short	(.L_45 - .L_44)


	//   ....[0]....
.L_44:
        /*00d4*/ 	.word	0x00005120


	//   ....[1]....
        /*00d8*/ 	.word	0x00005260


	//   ....[2]....
        /*00dc*/ 	.word	0x00005970


	//----- nvinfo : EIATTR_MBARRIER_INSTR_OFFSETS
	.align		4
.L_45:
        /*00e0*/ 	.byte	0x04, 0x39
        /*00e2*/ 	.short	(.L_47 - .L_46)


	//   ....[0]....
.L_46:
        /*00e4*/ 	.word	0x000005d0
        /*00e8*/ 	.word	0x000000ff
        /*00ec*/ 	.word	0x00000000
        /*00f0*/ 	.short	0x0100
        /*00f2*/ 	.byte	0x05
	.zero		1


	//   ....[1]....
        /*00f4*/ 	.word	0x000005e0
        /*00f8*/ 	.word	0x000000ff
        /*00fc*/ 	.word	0x00000050
        /*0100*/ 	.short	0x0100
        /*0102*/ 	.byte	0x05
	.zero		1


	//   ....[2]....
        /*0104*/ 	.word	0x000005f0
        /*0108*/ 	.word	0x000000ff
        /*010c*/ 	.word	0x00000008
        /*0110*/ 	.short	0x0100
        /*0112*/ 	.byte	0x05
	.zero		1


	//   ....[3]....
        /*0114*/ 	.word	0x00000600
        /*0118*/ 	.word	0x000000ff
        /*011c*/ 	.word	0x00000058
        /*0120*/ 	.short	0x0100
        /*0122*/ 	.byte	0x05
	.zero		1


	//   ....[4]....
        /*0124*/ 	.word	0x00000610
        /*0128*/ 	.word	0x000000ff
        /*012c*/ 	.word	0x00000010
        /*0130*/ 	.short	0x0100
        /*0132*/ 	.byte	0x05
	.zero		1


	//   ....[5]....
        /*0134*/ 	.word	0x00000620
        /*0138*/ 	.word	0x000000ff
        /*013c*/ 	.word	0x00000060
        /*0140*/ 	.short	0x0100
        /*0142*/ 	.byte	0x05
	.zero		1


	//   ....[6]....
        /*0144*/ 	.word	0x00000630
        /*0148*/ 	.word	0x000000ff
        /*014c*/ 	.word	0x00000018
        /*0150*/ 	.short	0x0100
        /*0152*/ 	.byte	0x05
	.zero		1


	//   ....[7]....
        /*0154*/ 	.word	0x00000640
        /*0158*/ 	.word	0x000000ff
        /*015c*/ 	.word	0x00000068
        /*0160*/ 	.short	0x0100
        /*0162*/ 	.byte	0x05
	.zero		1


	//   ....[8]....
        /*0164*/ 	.word	0x00000650
        /*0168*/ 	.word	0x000000ff
        /*016c*/ 	.word	0x00000020
        /*0170*/ 	.short	0x0100
        /*0172*/ 	.byte	0x05
	.zero		1


	//   ....[9]....
        /*0174*/ 	.word	0x00000660
        /*0178*/ 	.word	0x000000ff
        /*017c*/ 	.word	0x00000070
        /*0180*/ 	.short	0x0100
        /*0182*/ 	.byte	0x05
	.zero		1


	//   ....[10]....
        /*0184*/ 	.word	0x00000670
        /*0188*/ 	.word	0x000000ff
        /*018c*/ 	.word	0x00000028
        /*0190*/ 	.short	0x0100
        /*0192*/ 	.byte	0x05
	.zero		1


	//   ....[11]....
        /*0194*/ 	.word	0x00000680
        /*0198*/ 	.word	0x000000ff
        /*019c*/ 	.word	0x00000078
        /*01a0*/ 	.short	0x0100
        /*01a2*/ 	.byte	0x05
	.zero		1


	//   ....[12]....
        /*01a4*/ 	.word	0x00000690
        /*01a8*/ 	.word	0x000000ff
        /*01ac*/ 	.word	0x00000030
        /*01b0*/ 	.short	0x0100
        /*01b2*/ 	.byte	0x05
	.zero		1


	//   ....[13]....
        /*01b4*/ 	.word	0x000006a0
        /*01b8*/ 	.word	0x000000ff
        /*01bc*/ 	.word	0x00000080
        /*01c0*/ 	.short	0x0100
        /*01c2*/ 	.byte	0x05
	.zero		1


	//   ....[14]....
        /*01c4*/ 	.word	0x000006b0
        /*01c8*/ 	.word	0x000000ff
        /*01cc*/ 	.word	0x00000038
        /*01d0*/ 	.short	0x0100
        /*01d2*/ 	.byte	0x05
	.zero		1


	//   ....[15]....
        /*01d4*/ 	.word	0x000006c0
        /*01d8*/ 	.word	0x000000ff
        /*01dc*/ 	.word	0x00000088
        /*01e0*/ 	.short	0x0100
        /*01e2*/ 	.byte	0x05
	.zero		1


	//   ....[16]....
        /*01e4*/ 	.word	0x000006d0
        /*01e8*/ 	.word	0x000000ff
        /*01ec*/ 	.word	0x00000040
        /*01f0*/ 	.short	0x0100
        /*01f2*/ 	.byte	0x05
	.zero		1


	//   ....[17]....
        /*01f4*/ 	.word	0x000006e0
        /*01f8*/ 	.word	0x000000ff
        /*01fc*/ 	.word	0x00000090
        /*0200*/ 	.short	0x0100
        /*0202*/ 	.byte	0x05
	.zero		1


	//   ....[18]....
        /*0204*/ 	.word	0x000006f0
        /*0208*/ 	.word	0x000000ff
        /*020c*/ 	.word	0x00000048
        /*0210*/ 	.short	0x0100
        /*0212*/ 	.byte	0x05
	.zero		1


	//   ....[19]....
        /*0214*/ 	.word	0x00000700
        /*0218*/ 	.word	0x000000ff
        /*021c*/ 	.word	0x00000098
        /*0220*/ 	.short	0x0100
        /*0222*/ 	.byte	0x05
	.zero		1


	//   ....[20]....
        /*0224*/ 	.word	0x00000840
        /*0228*/ 	.word	0x000000ff
        /*022c*/ 	.word	0x000000a0
        /*0230*/ 	.short	0x0100
        /*0232*/ 	.byte	0x06
	.zero		1


	//   ....[21]....
        /*0234*/ 	.word	0x00000850
        /*0238*/ 	.word	0x000000ff
        /*023c*/ 	.word	0x000000a8
        /*0240*/ 	.short	0x0100
        /*0242*/ 	.byte	0x06
	.zero		1


	//   ....[22]....
        /*0244*/ 	.word	0x00000940
        /*0248*/ 	.word	0x000000ff
        /*024c*/ 	.word	0x000000b0
        /*0250*/ 	.short	0x0100
        /*0252*/ 	.byte	0x05
	.zero		1


	//   ....[23]....
        /*0254*/ 	.word	0x00000950
        /*0258*/ 	.word	0x000000ff
        /*025c*/ 	.word	0x000000b8
        /*0260*/ 	.short	0x0100
        /*0262*/ 	.byte	0x05
	.zero		1


	//   ....[24]....
        /*0264*/ 	.word	0x00000a90
        /*0268*/ 	.word	0x000000ff
        /*026c*/ 	.word	0x000000c0
        /*0270*/ 	.short	0x0100
        /*0272*/ 	.byte	0x05
	.zero		1


	//   ....[25]....
        /*0274*/ 	.word	0x00000aa0
        /*0278*/ 	.word	0x000000ff
        /*027c*/ 	.word	0x000000d0
        /*0280*/ 	.short	0x0100
        /*0282*/ 	.byte	0x05
	.zero		1


	//   ....[26]....
        /*0284*/ 	.word	0x00000ab0
        /*0288*/ 	.word	0x000000ff
        /*028c*/ 	.word	0x000000c8
        /*0290*/ 	.short	0x0100
        /*0292*/ 	.byte	0x05
	.zero		1


	//   ....[27]....
        /*0294*/ 	.word	0x00000ac0
        /*0298*/ 	.word	0x000000ff
        /*029c*/ 	.word	0x000000d8
        /*02a0*/ 	.short	0x0100
        /*02a2*/ 	.byte	0x05
	.zero		1


	//   ....[28]....
        /*02a4*/ 	.word	0x00000bf0
        /*02a8*/ 	.word	0x000000ff
        /*02ac*/ 	.word	0x000000e0
        /*02b0*/ 	.short	0x0100
        /*02b2*/ 	.byte	0x06
	.zero		1


	//   ....[29]....
        /*02b4*/ 	.word	0x00000c00
        /*02b8*/ 	.word	0x000000ff
        /*02bc*/ 	.word	0x00000100
        /*02c0*/ 	.short	0x0100
        /*02c2*/ 	.byte	0x06
	.zero		1


	//   ....[30]....
        /*02c4*/ 	.word	0x00000c10
        /*02c8*/ 	.word	0x000000ff
        /*02cc*/ 	.word	0x000000e8
        /*02d0*/ 	.short	0x0100
        /*02d2*/ 	.byte	0x06
	.zero		1


	//   ....[31]....
        /*02d4*/ 	.word	0x00000c20
        /*02d8*/ 	.word	0x000000ff
        /*02dc*/ 	.word	0x00000108
        /*02e0*/ 	.short	0x0100
        /*02e2*/ 	.byte	0x06
	.zero		1


	//   ....[32]....
        /*02e4*/ 	.word	0x00000c30
        /*02e8*/ 	.word	0x000000ff
        /*02ec*/ 	.word	0x000000f0
        /*02f0*/ 	.short	0x0100
        /*02f2*/ 	.byte	0x06
	.zero		1


	//   ....[33]....
        /*02f4*/ 	.word	0x00000c40
        /*02f8*/ 	.word	0x000000ff
        /*02fc*/ 	.word	0x00000110
        /*0300*/ 	.short	0x0100
        /*0302*/ 	.byte	0x06
	.zero		1


	//   ....[34]....
        /*0304*/ 	.word	0x00000c50
        /*0308*/ 	.word	0x000000ff
        /*030c*/ 	.word	0x000000f8
        /*0310*/ 	.short	0x0100
        /*0312*/ 	.byte	0x06
	.zero		1


	//   ....[35]....
        /*0314*/ 	.word	0x00000c60
        /*0318*/ 	.word	0x000000ff
        /*031c*/ 	.word	0x00000118
        /*0320*/ 	.short	0x0100
        /*0322*/ 	.byte	0x06
	.zero		1


	//   ....[36]....
        /*0324*/ 	.word	0x00000d50
        /*0328*/ 	.word	0x000000ff
        /*032c*/ 	.word	0x00000120
        /*0330*/ 	.short	0x0100
        /*0332*/ 	.byte	0x05
	.zero		1


	//   ....[37]....
        /*0334*/ 	.word	0x00000d60
        /*0338*/ 	.word	0x000000ff
        /*033c*/ 	.word	0x00000130
        /*0340*/ 	.short	0x0100
        /*0342*/ 	.byte	0x05
	.zero		1


	//   ....[38]....
        /*0344*/ 	.word	0x00000d70
        /*0348*/ 	.word	0x000000ff
        /*034c*/ 	.word	0x00000128
        /*0350*/ 	.short	0x0100
        /*0352*/ 	.byte	0x05
	.zero		1


	//   ....[39]....
        /*0354*/ 	.word	0x00000d80
        /*0358*/ 	.word	0x000000ff
        /*035c*/ 	.word	0x00000138
        /*0360*/ 	.short	0x0100
        /*0362*/ 	.byte	0x05
	.zero		1


	//   ....[40]....
        /*0364*/ 	.word	0x00001650
        /*0368*/ 	.word	0x00000003
        /*036c*/ 	.word	0x00000130
        /*0370*/ 	.short	0x010a
        /*0372*/ 	.byte	0xff
	.zero		1


	//   ....[41]....
        /*0374*/ 	.word	0x00001680
        /*0378*/ 	.word	0x00000003
        /*037c*/ 	.word	0x00000120
        /*0380*/ 	.short	0x0101
        /*0382*/ 	.byte	0xff
	.zero		1


	//   ....[42]....
        /*0384*/ 	.word	0x00001750
        /*0388*/ 	.word	0x000000ff
        /*038c*/ 	.word	0x00000050
        /*0390*/ 	.short	0x010a
        /*0392*/ 	.byte	0x08
	.zero		1


	//   ....[43]....
        /*0394*/ 	.word	0x000017f0
        /*0398*/ 	.word	0x000000ff
        /*039c*/ 	.word	0x00000050
        /*03a0*/ 	.short	0x010a
        /*03a2*/ 	.byte	0x21
	.zero		1


	//   ....[44]....
        /*03a4*/ 	.word	0x00001940
        /*03a8*/ 	.word	0x000000ff
        /*03ac*/ 	.word	0x00000050
        /*03b0*/ 	.short	0x010a
        /*03b2*/ 	.byte	0x08
	.zero		1


	//   ....[45]....
        /*03b4*/ 	.word	0x00001a50
        /*03b8*/ 	.word	0x000000ff
        /*03bc*/ 	.word	0x000000b8
        /*03c0*/ 	.short	0x0101
        /*03c2*/ 	.byte	0x04
	.zero		1


	//   ....[46]....
        /*03c4*/ 	.word	0x00001a70
        /*03c8*/ 	.word	0x000000ff
        /*03cc*/ 	.word	0x00000050
        /*03d0*/ 	.short	0x010a
        /*03d2*/ 	.byte	0x08
	.zero		1


	//   ....[47]....
        /*03d4*/ 	.word	0x00001af0
        /*03d8*/ 	.word	0x000000ff
        /*03dc*/ 	.word	0x00000050
        /*03e0*/ 	.short	0x010a
        /*03e2*/ 	.byte	0x11
	.zero		1


	//   ....[48]....
        /*03e4*/ 	.word	0x00001c40
        /*03e8*/ 	.word	0x000000ff
        /*03ec*/ 	.word	0x00000050
        /*03f0*/ 	.short	0x010a
        /*03f2*/ 	.byte	0x08
	.zero		1


	//   ....[49]....
        /*03f4*/ 	.word	0x00001d80
        /*03f8*/ 	.word	0x00000002
        /*03fc*/ 	.word	0x000000c0
        /*0400*/ 	.short	0x010a
        /*0402*/ 	.byte	0xff
	.zero		1


	//   ....[50]....
        /*0404*/ 	.word	0x00001e40
        /*0408*/ 	.word	0x00000002
        /*040c*/ 	.word	0x00000000
        /*0410*/ 	.short	0x0101
        /*0412*/ 	.byte	0xff
	.zero		1


	//   ....[51]....
        /*0414*/ 	.word	0x000023a0
        /*0418*/ 	.word	0x000000ff
        /*041c*/ 	.word	0x00000000
        /*0420*/ 	.short	0x010a
        /*0422*/ 	.byte	0x05
	.zero		1


	//   ....[52]....
        /*0424*/ 	.word	0x00002430
        /*0428*/ 	.word	0x000000ff
        /*042c*/ 	.word	0x00000000
        /*0430*/ 	.short	0x010a
        /*0432*/ 	.byte	0x05
	.zero		1


	//   ....[53]....
        /*0434*/ 	.word	0x000024c0
        /*0438*/ 	.word	0x000000ff
        /*043c*/ 	.word	0x00000000
        /*0440*/ 	.short	0x010a
        /*0442*/ 	.byte	0x05
	.zero		1


	//   ....[54]....
        /*0444*/ 	.word	0x00002550
        /*0448*/ 	.word	0x000000ff
        /*044c*/ 	.word	0x00000000
        /*0450*/ 	.short	0x010a
        /*0452*/ 	.byte	0x05
	.zero		1


	//   ....[55]....
        /*0454*/ 	.word	0x000025e0
        /*0458*/ 	.word	0x000000ff
        /*045c*/ 	.word	0x00000000
        /*0460*/ 	.short	0x010a
        /*0462*/ 	.byte	0x05
	.zero		1


	//   ....[56]....
        /*0464*/ 	.word	0x00002670
        /*0468*/ 	.word	0x000000ff
        /*046c*/ 	.word	0x00000000
        /*0470*/ 	.short	0x010a
        /*0472*/ 	.byte	0x05
	.zero		1


	//   ....[57]....
        /*0474*/ 	.word	0x00002700
        /*0478*/ 	.word	0x000000ff
        /*047c*/ 	.word	0x00000000
        /*0480*/ 	.short	0x010a
        /*0482*/ 	.byte	0x05
	.zero		1


	//   ....[58]....
        /*0484*/ 	.word	0x00002790
        /*0488*/ 	.word	0x000000ff
        /*048c*/ 	.word	0x00000000
        /*0490*/ 	.short	0x010a
        /*0492*/ 	.byte	0x05
	.zero		1


	//   ....[59]....
        /*0494*/ 	.word	0x00002820
        /*0498*/ 	.word	0x000000ff
        /*049c*/ 	.word	0x00000000
        /*04a0*/ 	.short	0x010a
        /*04a2*/ 	.byte	0x05
	.zero		1


	//   ....[60]....
        /*04a4*/ 	.word	0x000028c0
        /*04a8*/ 	.word	0x00000000
        /*04ac*/ 	.word	0x00000000
        /*04b0*/ 	.short	0x010a
        /*04b2*/ 	.byte	0xff
	.zero		1


	//   ....[61]....
        /*04b4*/ 	.word	0x000029e0
        /*04b8*/ 	.word	0x00000000
        /*04bc*/ 	.word	0x00000120
        /*04c0*/ 	.short	0x010a
        /*04c2*/ 	.byte	0xff
	.zero		1


	//   ....[62]....
        /*04c4*/ 	.word	0x00002a40
        /*04c8*/ 	.word	0x00000004
        /*04cc*/ 	.word	0x00000000
        /*04d0*/ 	.short	0x0101
        /*04d2*/ 	.byte	0xff
	.zero		1


	//   ....[63]....
        /*04d4*/ 	.word	0x00002a60
        /*04d8*/ 	.word	0x000000ff
        /*04dc*/ 	.word	0x000000d0
        /*04e0*/ 	.short	0x010a
        /*04e2*/ 	.byte	0x05
	.zero		1


	//   ....[64]....
        /*04e4*/ 	.word	0x00002b80
        /*04e8*/ 	.word	0x00000000
        /*04ec*/ 	.word	0x000000c0
        /*04f0*/ 	.short	0x010a
        /*04f2*/ 	.byte	0xff
	.zero		1


	//   ....[65]....
        /*04f4*/ 	.word	0x00002c90
        /*04f8*/ 	.word	0x00000000
        /*04fc*/ 	.word	0x00000000
        /*0500*/ 	.short	0x0101
        /*0502*/ 	.byte	0xff
	.zero		1


	//   ....[66]....
        /*0504*/ 	.word	0x00002d20
        /*0508*/ 	.word	0x000000ff
        /*050c*/ 	.word	0x000000d0
        /*0510*/ 	.short	0x0106
        /*0512*/ 	.byte	0x05
	.zero		1


	//   ....[67]....
        /*0514*/ 	.word	0x00002d40
        /*0518*/ 	.word	0x000000ff
        /*051c*/ 	.word	0x000000d0
        /*0520*/ 	.short	0x010a
        /*0522*/ 	.byte	0x05
	.zero		1


	//   ....[68]....
        /*0524*/ 	.word	0x00002dd0
        /*0528*/ 	.word	0x000000ff
        /*052c*/ 	.word	0x000000d0
        /*0530*/ 	.short	0x0106
        /*0532*/ 	.byte	0x04
	.zero		1


	//   ....[69]....
        /*0534*/ 	.word	0x00002e10
        /*0538*/ 	.word	0x00000000
        /*053c*/ 	.word	0x000000d0
        /*0540*/ 	.short	0x010a
        /*0542*/ 	.byte	0xff
	.zero		1


	//   ....[70]....
        /*0544*/ 	.word	0x00003350
        /*0548*/ 	.word	0x00000000
        /*054c*/ 	.word	0x000000c0
        /*0550*/ 	.short	0x010a
        /*0552*/ 	.byte	0xff
	.zero		1


	//   ....[71]....
        /*0554*/ 	.word	0x00003460
        /*0558*/ 	.word	0x00000003
        /*055c*/ 	.word	0x00000000
        /*0560*/ 	.short	0x0101
        /*0562*/ 	.byte	0xff
	.zero		1


	//   ....[72]....
        /*0564*/ 	.word	0x00003470
        /*0568*/ 	.word	0x000000ff
        /*056c*/ 	.word	0x00000000
        /*0570*/ 	.short	0x010a
        /*0572*/ 	.byte	0x06
	.zero		1


	//   ....[73]....
        /*0574*/ 	.word	0x00003490
        /*0578*/ 	.word	0x000000ff
        /*057c*/ 	.word	0x00000100
        /*0580*/ 	.short	0x010a
        /*0582*/ 	.byte	0x07
	.zero		1


	//   ....[74]....
        /*0584*/ 	.word	0x00003560
        /*0588*/ 	.word	0x000000ff
        /*058c*/ 	.word	0x00000000
        /*0590*/ 	.short	0x010a
        /*0592*/ 	.byte	0x06
	.zero		1


	//   ....[75]....
        /*0594*/ 	.word	0x00003690
        /*0598*/ 	.word	0x000000ff
        /*059c*/ 	.word	0x00000000
        /*05a0*/ 	.short	0x010a
        /*05a2*/ 	.byte	0x1a
	.zero		1


	//   ....[76]....
        /*05a4*/ 	.word	0x00003930
        /*05a8*/ 	.word	0x000000ff
        /*05ac*/ 	.word	0x00000000
        /*05b0*/ 	.short	0x010a
        /*05b2*/ 	.byte	0x06
	.zero		1


	//   ....[77]....
        /*05b4*/ 	.word	0x000039c0
        /*05b8*/ 	.word	0x000000ff
        /*05bc*/ 	.word	0x00000000
        /*05c0*/ 	.short	0x010a
        /*05c2*/ 	.byte	0x06
	.zero		1


	//   ....[78]....
        /*05c4*/ 	.word	0x00003a50
        /*05c8*/ 	.word	0x000000ff
        /*05cc*/ 	.word	0x00000000
        /*05d0*/ 	.short	0x010a
        /*05d2*/ 	.byte	0x06
	.zero		1


	//   ....[79]....
        /*05d4*/ 	.word	0x00003ae0
        /*05d8*/ 	.word	0x000000ff
        /*05dc*/ 	.word	0x00000000
        /*05e0*/ 	.short	0x010a
        /*05e2*/ 	.byte	0x07
	.zero		1


	//   ....[80]....
        /*05e4*/ 	.word	0x00003f20
        /*05e8*/ 	.word	0x00000000
        /*05ec*/ 	.word	0x000000c0
        /*05f0*/ 	.short	0x010a
        /*05f2*/ 	.byte	0xff
	.zero		1


	//   ....[81]....
        /*05f4*/ 	.word	0x00004010
        /*05f8*/ 	.word	0x00000000
        /*05fc*/ 	.word	0x00000000
        /*0600*/ 	.short	0x0101
        /*0602*/ 	.byte	0xff
	.zero		1


	//   ....[82]....
        /*0604*/ 	.word	0x00004330
        /*0608*/ 	.word	0x000000ff
        /*060c*/ 	.word	0x000000b8
        /*0610*/ 	.short	0x010a
        /*0612*/ 	.byte	0x06
	.zero		1


	//   ....[83]....
        /*0614*/ 	.word	0x000044b0
        /*0618*/ 	.word	0x000000ff
        /*061c*/ 	.word	0x000000a8
        /*0620*/ 	.short	0x010a
        /*0622*/ 	.byte	0x06
	.zero		1


	//   ....[84]....
        /*0624*/ 	.word	0x000047e0
        /*0628*/ 	.word	0x000000ff
        /*062c*/ 	.word	0x000000a0
        /*0630*/ 	.short	0x010b
        /*0632*/ 	.byte	0x06
	.zero		1


	//   ....[85]....
        /*0634*/ 	.word	0x00004800
        /*0638*/ 	.word	0x000000ff
        /*063c*/ 	.word	0x00000000
        /*0640*/ 	.short	0x0101
        /*0642*/ 	.byte	0x25
	.zero		1


	//   ....[86]....
        /*0644*/ 	.word	0x00004840
        /*0648*/ 	.word	0x00000000
        /*064c*/ 	.word	0x000000a8
        /*0650*/ 	.short	0x010a
        /*0652*/ 	.byte	0xff
	.zero		1


	//   ....[87]....
        /*0654*/ 	.word	0x00004b30
        /*0658*/ 	.word	0x00000000
        /*065c*/ 	.word	0x000000c0
        /*0660*/ 	.short	0x010a
        /*0662*/ 	.byte	0xff
	.zero		1


	//   ....[88]....
        /*0664*/ 	.word	0x00004c40
        /*0668*/ 	.word	0x00000000
        /*066c*/ 	.word	0x00000000
        /*0670*/ 	.short	0x0101
        /*0672*/ 	.byte	0xff
	.zero		1


	//   ....[89]....
        /*0674*/ 	.word	0x000055b0
        /*0678*/ 	.word	0x000000ff
        /*067c*/ 	.word	0x000000a0
        /*0680*/ 	.short	0x010a
        /*0682*/ 	.byte	0x2b
	.zero		1


	//   ....[90]....
        /*0684*/ 	.word	0x000055c0
        /*0688*/ 	.word	0x0000005c
        /*068c*/ 	.word	0x000000e0
        /*0690*/ 	.short	0x010a
        /*0692*/ 	.byte	0xff
	.zero		1


	//   ....[91]....
        /*0694*/ 	.word	0x00005710
        /*0698*/ 	.word	0x000000ff
        /*069c*/ 	.word	0x000000a0
        /*06a0*/ 	.short	0x010a
        /*06a2*/ 	.byte	0x2b
	.zero		1


	//   ....[92]....
        /*06a4*/ 	.word	0x000057f0
        /*06a8*/ 	.word	0x000000ff
        /*06ac*/ 	.word	0x00000000
        /*06b0*/ 	.short	0x0101
        /*06b2*/ 	.byte	0x04
	.zero		1


	//   ....[93]....
        /*06b4*/ 	.word	0x00005850
        /*06b8*/ 	.word	0x0000005c
        /*06bc*/ 	.word	0x000000e0
        /*06c0*/ 	.short	0x010a
        /*06c2*/ 	.byte	0xff
	.zero		1


	//   ....[94]....
        /*06c4*/ 	.word	0x00005ba0
        /*06c8*/ 	.word	0x000000ff
        /*06cc*/ 	.word	0x00000000
        /*06d0*/ 	.short	0x0101
        /*06d2*/ 	.byte	0x05
	.zero		1


	//   ....[95]....
        /*06d4*/ 	.word	0x00006510
        /*06d8*/ 	.word	0x00000003
        /*06dc*/ 	.word	0x00000130
        /*06e0*/ 	.short	0x010a
        /*06e2*/ 	.byte	0xff
	.zero		1


	//   ....[96]....
        /*06e4*/ 	.word	0x00006570
        /*06e8*/ 	.word	0x00000002
        /*06ec*/ 	.word	0x00000050
        /*06f0*/ 	.short	0x010a
        /*06f2*/ 	.byte	0xff
	.zero		1


	//   ....[97]....
        /*06f4*/ 	.word	0x000065d0
        /*06f8*/ 	.word	0x00000002
        /*06fc*/ 	.word	0x00000050
        /*0700*/ 	.short	0x010a
        /*0702*/ 	.byte	0xff
	.zero		1


	//   ....[98]....
        /*0704*/ 	.word	0x00006620
        /*0708*/ 	.word	0x00000002
        /*070c*/ 	.word	0x000000c0
        /*0710*/ 	.short	0x010a
        /*0712*/ 	.byte	0xff
	.zero		1


	//   ....[99]....
        /*0714*/ 	.word	0x00006680
        /*0718*/ 	.word	0x00000000
        /*071c*/ 	.word	0x00000000
        /*0720*/ 	.short	0x010a
        /*0722*/ 	.byte	0xff
	.zero		1


	//   ....[100]....
        /*0724*/ 	.word	0x000066e0
        /*0728*/ 	.word	0x00000000
        /*072c*/ 	.word	0x00000000
        /*0730*/ 	.short	0x010a
        /*0732*/ 	.byte	0xff
	.zero		1


	//   ....[101]....
        /*0734*/ 	.word	0x00006740
        /*0738*/ 	.word	0x00000000
        /*073c*/ 	.word	0x00000000
        /*0740*/ 	.short	0x010a
        /*0742*/ 	.byte	0xff
	.zero		1


	//   ....[102]....
        /*0744*/ 	.word	0x000067a0
        /*0748*/ 	.word	0x00000000
        /*074c*/ 	.word	0x00000000
        /*0750*/ 	.short	0x010a
        /*0752*/ 	.byte	0xff
	.zero		1


	//   ....[103]....
        /*0754*/ 	.word	0x00006800
        /*0758*/ 	.word	0x00000000
        /*075c*/ 	.word	0x00000000
        /*0760*/ 	.short	0x010a
        /*0762*/ 	.byte	0xff
	.zero		1


	//   ....[104]....
        /*0764*/ 	.word	0x00006860
        /*0768*/ 	.word	0x00000000
        /*076c*/ 	.word	0x00000000
        /*0770*/ 	.short	0x010a
        /*0772*/ 	.byte	0xff
	.zero		1


	//   ....[105]....
        /*0774*/ 	.word	0x000068c0
        /*0778*/ 	.word	0x00000000
        /*077c*/ 	.word	0x00000000
        /*0780*/ 	.short	0x010a
        /*0782*/ 	.byte	0xff
	.zero		1


	//   ....[106]....
        /*0784*/ 	.word	0x00006920
        /*0788*/ 	.word	0x00000000
        /*078c*/ 	.word	0x00000000
        /*0790*/ 	.short	0x010a
        /*0792*/ 	.byte	0xff
	.zero		1


	//   ....[107]....
        /*0794*/ 	.word	0x00006980
        /*0798*/ 	.word	0x00000000
        /*079c*/ 	.word	0x00000000
        /*07a0*/ 	.short	0x010a
        /*07a2*/ 	.byte	0xff
	.zero		1


	//   ....[108]....
        /*07a4*/ 	.word	0x000069d0
        /*07a8*/ 	.word	0x00000000
        /*07ac*/ 	.word	0x00000120
        /*07b0*/ 	.short	0x010a
        /*07b2*/ 	.byte	0xff
	.zero		1


	//   ....[109]....
        /*07b4*/ 	.word	0x00006a30
        /*07b8*/ 	.word	0x00000000
        /*07bc*/ 	.word	0x000000d0
        /*07c0*/ 	.short	0x010a
        /*07c2*/ 	.byte	0xff
	.zero		1


	//   ....[110]....
        /*07c4*/ 	.word	0x00006a80
        /*07c8*/ 	.word	0x00000000
        /*07cc*/ 	.word	0x000000c0
        /*07d0*/ 	.short	0x010a
        /*07d2*/ 	.byte	0xff
	.zero		1


	//   ....[111]....
        /*07d4*/ 	.word	0x00006ae0
        /*07d8*/ 	.word	0x00000000
        /*07dc*/ 	.word	0x000000d0
        /*07e0*/ 	.short	0x010a
        /*07e2*/ 	.byte	0xff
	.zero		1


	//   ....[112]....
        /*07e4*/ 	.word	0x00006b30
        /*07e8*/ 	.word	0x00000000
        /*07ec*/ 	.word	0x000000c0
        /*07f0*/ 	.short	0x010a
        /*07f2*/ 	.byte	0xff
	.zero		1


	//   ....[113]....
        /*07f4*/ 	.word	0x00006b90
        /*07f8*/ 	.word	0x00000003
        /*07fc*/ 	.word	0x00000100
        /*0800*/ 	.short	0x010a
        /*0802*/ 	.byte	0xff
	.zero		1


	//   ....[114]....
        /*0804*/ 	.word	0x00006bf0
        /*0808*/ 	.word	0x00000000
        /*080c*/ 	.word	0x00000000
        /*0810*/ 	.short	0x010a
        /*0812*/ 	.byte	0xff
	.zero		1


	//   ....[115]....
        /*0814*/ 	.word	0x00006c50
        /*0818*/ 	.word	0x00000000
        /*081c*/ 	.word	0x00000000
        /*0820*/ 	.short	0x010a
        /*0822*/ 	.byte	0xff
	.zero		1


	//   ....[116]....
        /*0824*/ 	.word	0x00006cb0
        /*0828*/ 	.word	0x00000000
        /*082c*/ 	.word	0x00000000
        /*0830*/ 	.short	0x010a
        /*0832*/ 	.byte	0xff
	.zero		1


	//   ....[117]....
        /*0834*/ 	.word	0x00006d10
        /*0838*/ 	.word	0x00000000
        /*083c*/ 	.word	0x00000000
        /*0840*/ 	.short	0x010a
        /*0842*/ 	.byte	0xff
	.zero		1


	//   ....[118]....
        /*0844*/ 	.word	0x00006d70
        /*0848*/ 	.word	0x00000000
        /*084c*/ 	.word	0x00000000
        /*0850*/ 	.short	0x010a
        /*0852*/ 	.byte	0xff
	.zero		1


	//   ....[119]....
        /*0854*/ 	.word	0x00006dc0
        /*0858*/ 	.word	0x00000000
        /*085c*/ 	.word	0x000000c0
        /*0860*/ 	.short	0x010a
        /*0862*/ 	.byte	0xff
	.zero		1


	//   ....[120]....
        /*0864*/ 	.word	0x00006e20
        /*0868*/ 	.word	0x00000000
        /*086c*/ 	.word	0x000000b8
        /*0870*/ 	.short	0x010a
        /*0872*/ 	.byte	0xff
	.zero		1


	//   ....[121]....
        /*0874*/ 	.word	0x00006e80
        /*0878*/ 	.word	0x00000003
        /*087c*/ 	.word	0x000000a8
        /*0880*/ 	.short	0x010a
        /*0882*/ 	.byte	0xff
	.zero		1


	//   ....[122]....
        /*0884*/ 	.word	0x00006ed0
        /*0888*/ 	.word	0x00000000
        /*088c*/ 	.word	0x000000c0
        /*0890*/ 	.short	0x010a
        /*0892*/ 	.byte	0xff
	.zero		1


	//   ....[123]....
        /*0894*/ 	.word	0x00006f30
        /*0898*/ 	.word	0x00000000
        /*089c*/ 	.word	0x000000a0
        /*08a0*/ 	.short	0x010a
        /*08a2*/ 	.byte	0xff
	.zero		1


	//   ....[124]....
        /*08a4*/ 	.word	0x00006f80
        /*08a8*/ 	.word	0x0000005c
        /*08ac*/ 	.word	0x000000e0
        /*08b0*/ 	.short	0x010a
        /*08b2*/ 	.byte	0xff
	.zero		1


	//----- nvinfo : EIATTR_NUM_MBARRIERS
	.align		4
.L_47:
        /*08b4*/ 	.byte	0x03, 0x38
        /*08b6*/ 	.short	0x0028


	//----- nvinfo : EIATTR_EXIT_INSTR_OFFSETS
	.align		4
        /*08b8*/ 	.byte	0x04, 0x1c
        /*08ba*/ 	.short	(.L_49 - .L_48)


	//   ....[0]....
.L_48:
        /*08bc*/ 	.word	0x000028f0


	//   ....[1]....
        /*08c0*/ 	.word	0x00002de0


	//   ....[2]....
        /*08c4*/ 	.word	0x00002e40


	//   ....[3]....
        /*08c8*/ 	.word	0x00003d40


	//   ....[4]....
        /*08cc*/ 	.word	0x00004870


	//   ....[5]....
        /*08d0*/ 	.word	0x000048b0


	//   ....[6]....
        /*08d4*/ 	.word	0x00006500


	//----- nvinfo : EIATTR_MAX_THREADS
	.align		4
.L_49:
        /*08d8*/ 	.byte	0x04, 0x05
        /*08da*/ 	.short	(.L_51 - .L_50)
.L_50:
        /*08dc*/ 	.word	0x00000100
        /*08e0*/ 	.word	0x00000001
        /*08e4*/ 	.word	0x00000001


	//----- nvinfo : EIATTR_CRS_STACK_SIZE
	.align		4
.L_51:
        /*08e8*/ 	.byte	0x04, 0x1e
        /*08ea*/ 	.short	(.L_53 - .L_52)
.L_52:
        /*08ec*/ 	.word	0x00000000


	//----- nvinfo : EIATTR_CBANK_PARAM_SIZE
	.align		4
.L_53:
        /*08f0*/ 	.byte	0x03, 0x19
        /*08f2*/ 	.short	0x0800


	//----- nvinfo : EIATTR_PARAM_CBANK
	.align		4
        /*08f4*/ 	.byte	0x04, 0x0a
        /*08f6*/ 	.short	(.L_55 - .L_54)
	.align		4
.L_54:
        /*08f8*/ 	.word	index@(.nv.constant0._ZN7cutlass13device_kernelINS_4gemm6kernel13GemmUniversalIN4cute5tupleIJiiiiEEENS1_10collective13CollectiveMmaINS1_35MainloopSm100TmaUmmaWarpSpecializedILi10ELi2ELi4ENS5_IJNS4_1CILi1EEESB_SB_EEEEENS5_IJNSA_ILi128EEENSA_ILi32EEESE_EEEaNS5_IJlSB_lEEEaSH_NS4_8TiledMMAINS4_8MMA_AtomIJNS4_15SM100_MMA_S8_SSIaaiLi128ELi32ELNS4_4UMMA5MajorE0ELSM_0ELNSL_8SaturateE0EEEEEENS4_6LayoutISC_NS5_IJNSA_ILi0EEESR_SR_EEEEENS5_IJNS4_10UnderscoreESU_SU_EEEEENS4_13SM90_TMA_LOADENS4_14ComposedLayoutINS4_7SwizzleILi3ELi4ELi3EEENS4_18smem_ptr_flag_bitsILi8EEENSQ_INS5_IJNSA_ILi8EEESE_EEENS5_IJSE_SB_EEEEEEEvNS4_8identityESX_S17_vS18_EENS_8epilogue10collective18CollectiveEpilogueINS1A_23Sm100TmaWarpSpecializedILi1ELi1ELi32ELb0ELb0EEEJSG_NS5_IJNSQ_ISE_SB_EENSQ_ISF_SB_EEEEEaSH_aSH_NS1A_6fusion15FusionCallbacksIS1E_NS1I_17LinearCombinationIaiaiLNS_15FloatRoundStyleE2EEESG_S1H_JEEENS4_5SM1004TMEM4LOAD26SM100_TMEM_LOAD_32dp32b32xESX_NSY_INSZ_ILi1ELi4ELi3EEES12_NSQ_INS5_IJS13_SF_EEENS5_IJSF_SB_EEEEEEENS4_39AutoVectorizingCopyWithAssumedAlignmentILi128EEENS4_14SM90_TMA_STOREES1W_S1Y_S1Y_EEEvvEEEEvNT_6ParamsE)
        /*08fc*/ 	.short	0x0380
        /*08fe*/ 	.short	0x0800


	//----- nvinfo : EIATTR_SW_WAR
	.align		4
.L_55:
        /*0900*/ 	.byte	0x04, 0x36
        /*0902*/ 	.short	(.L_57 - .L_56)
.L_56:
        /*0904*/ 	.word	0x00000008
.L_57:


//--------------------- .nv.callgraph             --------------------------
	.section	.nv.callgraph,"",@"SHT_CUDA_CALLGRAPH"
	.align	4
	.sectionentsize	8
	.align		4
        /*0000*/ 	.word	0x00000000
	.align		4
        /*0004*/ 	.word	0xffffffff
	.align		4
        /*0008*/ 	.word	index@(_ZN7cutlass13device_kernelINS_4gemm6kernel13GemmUniversalIN4cute5tupleIJiiiiEEENS1_10collective13CollectiveMmaINS1_35MainloopSm100TmaUmmaWarpSpecializedILi10ELi2ELi4ENS5_IJNS4_1CILi1EEESB_SB_EEEEENS5_IJNSA_ILi128EEENSA_ILi32EEESE_EEEaNS5_IJlSB_lEEEaSH_NS4_8TiledMMAINS4_8MMA_AtomIJNS4_15SM100_MMA_S8_SSIaaiLi128ELi32ELNS4_4UMMA5MajorE0ELSM_0ELNSL_8SaturateE0EEEEEENS4_6LayoutISC_NS5_IJNSA_ILi0EEESR_SR_EEEEENS5_IJNS4_10UnderscoreESU_SU_EEEEENS4_13SM90_TMA_LOADENS4_14ComposedLayoutINS4_7SwizzleILi3ELi4ELi3EEENS4_18smem_ptr_flag_bitsILi8EEENSQ_INS5_IJNSA_ILi8EEESE_EEENS5_IJSE_SB_EEEEEEEvNS4_8identityESX_S17_vS18_EENS_8epilogue10collective18CollectiveEpilogueINS1A_23Sm100TmaWarpSpecializedILi1ELi1ELi32ELb0ELb0EEEJSG_NS5_IJNSQ_ISE_SB_EENSQ_ISF_SB_EEEEEaSH_aSH_NS1A_6fusion15FusionCallbacksIS1E_NS1I_17LinearCombinationIaiaiLNS_15FloatRoundStyleE2EEESG_S1H_JEEENS4_5SM1004TMEM4LOAD26SM100_TMEM_LOAD_32dp32b32xESX_NSY_INSZ_ILi1ELi4ELi3EEES12_NSQ_INS5_IJS13_SF_EEENS5_IJSF_SB_EEEEEEENS4_39AutoVectorizingCopyWithAssumedAlignmentILi128EEENS4_14SM90_TMA_STOREES1W_S1Y_S1Y_EEEvvEEEEvNT_6ParamsE)
	.align		4
        /*000c*/ 	.word	index@(__assertfail)
	.align		4
        /*0010*/ 	.word	0x00000000
	.align		4
        /*0014*/ 	.word	0xfffffffe
	.align		4
        /*0018*/ 	.word	0x00000000
	.align		4
        /*001c*/ 	.word	0xfffffffd
	.align		4
        /*0020*/ 	.word	0x00000000
	.align		4
        /*0024*/ 	.word	0xfffffffc


//--------------------- .nv.constant4             --------------------------
	.section	.nv.constant4,"a",@progbits
	.align	8
	.align		8
.nv.constant4:
        /*0000*/ 	.dword	__assertfail
	.align		8
        /*0008*/ 	.dword	__unnamed_1
	.align		8
        /*0010*/ 	.dword	__unnamed_2
	.align		8
        /*0018*/ 	.dword	_ZN40_INTERNAL_30e53a8c_4_k_cu_7898d8ff_203444cuda3std3__45__cpo5beginE
	.align		8
        /*0020*/ 	.dword	_ZN40_INTERNAL_30e53a8c_4_k_cu_7898d8ff_203444cuda3std3__45__cpo3endE
	.align		8
        /*0028*/ 	.dword	_ZN40_INTERNAL_30e53a8c_4_k_cu_7898d8ff_203444cuda3std3__45__cpo6cbeginE
	.align		8
        /*0030*/ 	.dword	_ZN40_INTERNAL_30e53a8c_4_k_cu_7898d8ff_203444cuda3std3__45__cpo4cendE
	.align		8
        /*0038*/ 	.dword	_ZN40_INTERNAL_30e53a8c_4_k_cu_7898d8ff_203444cuda3std3__442_GLOBAL__N__30e53a8c_4_k_cu_7898d8ff_203446ignoreE
	.align		8
        /*0040*/ 	.dword	_ZN40_INTERNAL_30e53a8c_4_k_cu_7898d8ff_203444cuda3std3__419piecewise_constructE
	.align		8
        /*0048*/ 	.dword	_ZN40_INTERNAL_30e53a8c_4_k_cu_7898d8ff_203444cuda3std3__48in_placeE
	.align		8
        /*0050*/ 	.dword	_ZN40_INTERNAL_30e53a8c_4_k_cu_7898d8ff_203444cuda3std6ranges3__45__cpo4swapE
	.align		8
        /*0058*/ 	.dword	_ZN40_INTERNAL_30e53a8c_4_k_cu_7898d8ff_203444cuda3std6ranges3__45__cpo9iter_moveE
	.align		8
        /*0060*/ 	.dword	_ZN40_INTERNAL_30e53a8c_4_k_cu_7898d8ff_203444cute7productE
	.align		8
        /*0068*/ 	.dword	_ZN40_INTERNAL_30e53a8c_4_k_cu_7898d8ff_203444cute1_E
	.align		8
        /*0070*/ 	.dword	$str$25
	.align		8
        /*0078*/ 	.dword	$str$26
	.align		8
        /*0080*/ 	.dword	$str$27
	.align		8
        /*0088*/ 	.dword	$str$28


//--------------------- .text._ZN7cutlass13device_kernelINS_4gemm6kernel13GemmUniversalIN4cute5tupleIJiiiiEEENS1_10collective13CollectiveMmaINS1_35MainloopSm100TmaUmmaWarpSpecializedILi10ELi2ELi4ENS5_IJNS4_1CILi1EEESB_SB_EEEEENS5_IJNSA_ILi128EEENSA_ILi32EEESE_EEEaNS5_IJlSB_lEEEaSH_NS4_8TiledMMAINS4_8MMA_AtomIJNS4_15SM100_MMA_S8_SSIaaiLi128ELi32ELNS4_4UMMA5MajorE0ELSM_0ELNSL_8SaturateE0EEEEEENS4_6LayoutISC_NS5_IJNSA_ILi0EEESR_SR_EEEEENS5_IJNS4_10UnderscoreESU_SU_EEEEENS4_13SM90_TMA_LOADENS4_14ComposedLayoutINS4_7SwizzleILi3ELi4ELi3EEENS4_18smem_ptr_flag_bitsILi8EEENSQ_INS5_IJNSA_ILi8EEESE_EEENS5_IJSE_SB_EEEEEEEvNS4_8identityESX_S17_vS18_EENS_8epilogue10collective18CollectiveEpilogueINS1A_23Sm100TmaWarpSpecializedILi1ELi1ELi32ELb0ELb0EEEJSG_NS5_IJNSQ_ISE_SB_EENSQ_ISF_SB_EEEEEaSH_aSH_NS1A_6fusion15FusionCallbacksIS1E_NS1I_17LinearCombinationIaiaiLNS_15FloatRoundStyleE2EEESG_S1H_JEEENS4_5SM1004TMEM4LOAD26SM100_TMEM_LOAD_32dp32b32xESX_NSY_INSZ_ILi1ELi4ELi3EEES12_NSQ_INS5_IJS13_SF_EEENS5_IJSF_SB_EEEEEEENS4_39AutoVectorizingCopyWithAssumedAlignmentILi128EEENS4_14SM90_TMA_STOREES1W_S1Y_S1Y_EEEvvEEEEvNT_6ParamsE --------------------------
	.section	.text._ZN7cutlass13device_kernelINS_4gemm6kernel13GemmUniversalIN4cute5tupleIJiiiiEEENS1_10collective13CollectiveMmaINS1_35MainloopSm100TmaUmmaWarpSpecializedILi10ELi2ELi4ENS5_IJNS4_1CILi1EEESB_SB_EEEEENS5_IJNSA_ILi128EEENSA_ILi32EEESE_EEEaNS5_IJlSB_lEEEaSH_NS4_8TiledMMAINS4_8MMA_AtomIJNS4_15SM100_MMA_S8_SSIaaiLi128ELi32ELNS4_4UMMA5MajorE0ELSM_0ELNSL_8SaturateE0EEEEEENS4_6LayoutISC_NS5_IJNSA_ILi0EEESR_SR_EEEEENS5_IJNS4_10UnderscoreESU_SU_EEEEENS4_13SM90_TMA_LOADENS4_14ComposedLayoutINS4_7SwizzleILi3ELi4ELi3EEENS4_18smem_ptr_flag_bitsILi8EEENSQ_INS5_IJNSA_ILi8EEESE_EEENS5_IJSE_SB_EEEEEEEvNS4_8identityESX_S17_vS18_EENS_8epilogue10collective18CollectiveEpilogueINS1A_23Sm100TmaWarpSpecializedILi1ELi1ELi32ELb0ELb0EEEJSG_NS5_IJNSQ_ISE_SB_EENSQ_ISF_SB_EEEEEaSH_aSH_NS1A_6fusion15FusionCallbacksIS1E_NS1I_17LinearCombinationIaiaiLNS_15FloatRoundStyleE2EEESG_S1H_JEEENS4_5SM1004TMEM4LOAD26SM100_TMEM_LOAD_32dp32b32xESX_NSY_INSZ_ILi1ELi4ELi3EEES12_NSQ_INS5_IJS13_SF_EEENS5_IJSF_SB_EEEEEEENS4_39AutoVectorizingCopyWithAssumedAlignmentILi128EEENS4_14SM90_TMA_STOREES1W_S1Y_S1Y_EEEvvEEEEvNT_6ParamsE,"ax",@progbits
	.align	128
.text._ZN7cutlass13device_kernelINS_4gemm6kernel13GemmUniversalIN4cute5tupleIJiiiiEEENS1_10collective13CollectiveMmaINS1_35MainloopSm100TmaUmmaWarpSpecializedILi10ELi2ELi4ENS5_IJNS4_1CILi1EEESB_SB_EEEEENS5_IJNSA_ILi128EEENSA_ILi32EEESE_EEEaNS5_IJlSB_lEEEaSH_NS4_8TiledMMAINS4_8MMA_AtomIJNS4_15SM100_MMA_S8_SSIaaiLi128ELi32ELNS4_4UMMA5MajorE0ELSM_0ELNSL_8SaturateE0EEEEEENS4_6LayoutISC_NS5_IJNSA_ILi0EEESR_SR_EEEEENS5_IJNS4_10UnderscoreESU_SU_EEEEENS4_13SM90_TMA_LOADENS4_14ComposedLayoutINS4_7SwizzleILi3ELi4ELi3EEENS4_18smem_ptr_flag_bitsILi8EEENSQ_INS5_IJNSA_ILi8EEESE_EEENS5_IJSE_SB_EEEEEEEvNS4_8identityESX_S17_vS18_EENS_8epilogue10collective18CollectiveEpilogueINS1A_23Sm100TmaWarpSpecializedILi1ELi1ELi32ELb0ELb0EEEJSG_NS5_IJNSQ_ISE_SB_EENSQ_ISF_SB_EEEEEaSH_aSH_NS1A_6fusion15FusionCallbacksIS1E_NS1I_17LinearCombinationIaiaiLNS_15FloatRoundStyleE2EEESG_S1H_JEEENS4_5SM1004TMEM4LOAD26SM100_TMEM_LOAD_32dp32b32xESX_NSY_INSZ_ILi1ELi4ELi3EEES12_NSQ_INS5_IJS13_SF_EEENS5_IJSF_SB_EEEEEEENS4_39AutoVectorizingCopyWithAssumedAlignmentILi128EEENS4_14SM90_TMA_STOREES1W_S1Y_S1Y_EEEvvEEEEvNT_6ParamsE:
        .type           _ZN7cutlass13device_kernelINS_4gemm6kernel13GemmUniversalIN4cute5tupleIJiiiiEEENS1_10collective13CollectiveMmaINS1_35MainloopSm100TmaUmmaWarpSpecializedILi10ELi2ELi4ENS5_IJNS4_1CILi1EEESB_SB_EEEEENS5_IJNSA_ILi128EEENSA_ILi32EEESE_EEEaNS5_IJlSB_lEEEaSH_NS4_8TiledMMAINS4_8MMA_AtomIJNS4_15SM100_MMA_S8_SSIaaiLi128ELi32ELNS4_4UMMA5MajorE0ELSM_0ELNSL_8SaturateE0EEEEEENS4_6LayoutISC_NS5_IJNSA_ILi0EEESR_SR_EEEEENS5_IJNS4_10UnderscoreESU_SU_EEEEENS4_13SM90_TMA_LOADENS4_14ComposedLayoutINS4_7SwizzleILi3ELi4ELi3EEENS4_18smem_ptr_flag_bitsILi8EEENSQ_INS5_IJNSA_ILi8EEESE_EEENS5_IJSE_SB_EEEEEEEvNS4_8identityESX_S17_vS18_EENS_8epilogue10collective18CollectiveEpilogueINS1A_23Sm100TmaWarpSpecializedILi1ELi1ELi32ELb0ELb0EEEJSG_NS5_IJNSQ_ISE_SB_EENSQ_ISF_SB_EEEEEaSH_aSH_NS1A_6fusion15FusionCallbacksIS1E_NS1I_17LinearCombinationIaiaiLNS_15FloatRoundStyleE2EEESG_S1H_JEEENS4_5SM1004TMEM4LOAD26SM100_TMEM_LOAD_32dp32b32xESX_NSY_INSZ_ILi1ELi4ELi3EEES12_NSQ_INS5_IJS13_SF_EEENS5_IJSF_SB_EEEEEEENS4_39AutoVectorizingCopyWithAssumedAlignmentILi128EEENS4_14SM90_TMA_STOREES1W_S1Y_S1Y_EEEvvEEEEvNT_6ParamsE,@function
        .size           _ZN7cutlass13device_kernelINS_4gemm6kernel13GemmUniversalIN4cute5tupleIJiiiiEEENS1_10collective13CollectiveMmaINS1_35MainloopSm100TmaUmmaWarpSpecializedILi10ELi2ELi4ENS5_IJNS4_1CILi1EEESB_SB_EEEEENS5_IJNSA_ILi128EEENSA_ILi32EEESE_EEEaNS5_IJlSB_lEEEaSH_NS4_8TiledMMAINS4_8MMA_AtomIJNS4_15SM100_MMA_S8_SSIaaiLi128ELi32ELNS4_4UMMA5MajorE0ELSM_0ELNSL_8SaturateE0EEEEEENS4_6LayoutISC_NS5_IJNSA_ILi0EEESR_SR_EEEEENS5_IJNS4_10UnderscoreESU_SU_EEEEENS4_13SM90_TMA_LOADENS4_14ComposedLayoutINS4_7SwizzleILi3ELi4ELi3EEENS4_18smem_ptr_flag_bitsILi8EEENSQ_INS5_IJNSA_ILi8EEESE_EEENS5_IJSE_SB_EEEEEEEvNS4_8identityESX_S17_vS18_EENS_8epilogue10collective18CollectiveEpilogueINS1A_23Sm100TmaWarpSpecializedILi1ELi1ELi32ELb0ELb0EEEJSG_NS5_IJNSQ_ISE_SB_EENSQ_ISF_SB_EEEEEaSH_aSH_NS1A_6fusion15FusionCallbacksIS1E_NS1I_17LinearCombinationIaiaiLNS_15FloatRoundStyleE2EEESG_S1H_JEEENS4_5SM1004TMEM4LOAD26SM100_TMEM_LOAD_32dp32b32xESX_NSY_INSZ_ILi1ELi4ELi3EEES12_NSQ_INS5_IJS13_SF_EEENS5_IJSF_SB_EEEEEEENS4_39AutoVectorizingCopyWithAssumedAlignmentILi128EEENS4_14SM90_TMA_STOREES1W_S1Y_S1Y_EEEvvEEEEvNT_6ParamsE,(.L_x_147 - _ZN7cutlass13device_kernelINS_4gemm6kernel13GemmUniversalIN4cute5tupleIJiiiiEEENS1_10collective13CollectiveMmaINS1_35MainloopSm100TmaUmmaWarpSpecializedILi10ELi2ELi4ENS5_IJNS4_1CILi1EEESB_SB_EEEEENS5_IJNSA_ILi128EEENSA_ILi32EEESE_EEEaNS5_IJlSB_lEEEaSH_NS4_8TiledMMAINS4_8MMA_AtomIJNS4_15SM100_MMA_S8_SSIaaiLi128ELi32ELNS4_4UMMA5MajorE0ELSM_0ELNSL_8SaturateE0EEEEEENS4_6LayoutISC_NS5_IJNSA_ILi0EEESR_SR_EEEEENS5_IJNS4_10UnderscoreESU_SU_EEEEENS4_13SM90_TMA_LOADENS4_14ComposedLayoutINS4_7SwizzleILi3ELi4ELi3EEENS4_18smem_ptr_flag_bitsILi8EEENSQ_INS5_IJNSA_ILi8EEESE_EEENS5_IJSE_SB_EEEEEEEvNS4_8identityESX_S17_vS18_EENS_8epilogue10collective18CollectiveEpilogueINS1A_23Sm100TmaWarpSpecializedILi1ELi1ELi32ELb0ELb0EEEJSG_NS5_IJNSQ_ISE_SB_EENSQ_ISF_SB_EEEEEaSH_aSH_NS1A_6fusion15FusionCallbacksIS1E_NS1I_17LinearCombinationIaiaiLNS_15FloatRoundStyleE2EEESG_S1H_JEEENS4_5SM1004TMEM4LOAD26SM100_TMEM_LOAD_32dp32b32xESX_NSY_INSZ_ILi1ELi4ELi3EEES12_NSQ_INS5_IJS13_SF_EEENS5_IJSF_SB_EEEEEEENS4_39AutoVectorizingCopyWithAssumedAlignmentILi128EEENS4_14SM90_TMA_STOREES1W_S1Y_S1Y_EEEvvEEEEvNT_6ParamsE)
        .other          _ZN7cutlass13device_kernelINS_4gemm6kernel13GemmUniversalIN4cute5tupleIJiiiiEEENS1_10collective13CollectiveMmaINS1_35MainloopSm100TmaUmmaWarpSpecializedILi10ELi2ELi4ENS5_IJNS4_1CILi1EEESB_SB_EEEEENS5_IJNSA_ILi128EEENSA_ILi32EEESE_EEEaNS5_IJlSB_lEEEaSH_NS4_8TiledMMAINS4_8MMA_AtomIJNS4_15SM100_MMA_S8_SSIaaiLi128ELi32ELNS4_4UMMA5MajorE0ELSM_0ELNSL_8SaturateE0EEEEEENS4_6LayoutISC_NS5_IJNSA_ILi0EEESR_SR_EEEEENS5_IJNS4_10UnderscoreESU_SU_EEEEENS4_13SM90_TMA_LOADENS4_14ComposedLayoutINS4_7SwizzleILi3ELi4ELi3EEENS4_18smem_ptr_flag_bitsILi8EEENSQ_INS5_IJNSA_ILi8EEESE_EEENS5_IJSE_SB_EEEEEEEvNS4_8identityESX_S17_vS18_EENS_8epilogue10collective18CollectiveEpilogueINS1A_23Sm100TmaWarpSpecializedILi1ELi1ELi32ELb0ELb0EEEJSG_NS5_IJNSQ_ISE_SB_EENSQ_ISF_SB_EEEEEaSH_aSH_NS1A_6fusion15FusionCallbacksIS1E_NS1I_17LinearCombinationIaiaiLNS_15FloatRoundStyleE2EEESG_S1H_JEEENS4_5SM1004TMEM4LOAD26SM100_TMEM_LOAD_32dp32b32xESX_NSY_INSZ_ILi1ELi4ELi3EEES12_NSQ_INS5_IJS13_SF_EEENS5_IJSF_SB_EEEEEEENS4_39AutoVectorizingCopyWithAssumedAlignmentILi128EEENS4_14SM90_TMA_STOREES1W_S1Y_S1Y_EEEvvEEEEvNT_6ParamsE,@"STO_CUDA_ENTRY STV_DEFAULT"
_ZN7cutlass13device_kernelINS_4gemm6kernel13GemmUniversalIN4cute5tupleIJiiiiEEENS1_10collective13CollectiveMmaINS1_35MainloopSm100TmaUmmaWarpSpecializedILi10ELi2ELi4ENS5_IJNS4_1CILi1EEESB_SB_EEEEENS5_IJNSA_ILi128EEENSA_ILi32EEESE_EEEaNS5_IJlSB_lEEEaSH_NS4_8TiledMMAINS4_8MMA_AtomIJNS4_15SM100_MMA_S8_SSIaaiLi128ELi32ELNS4_4UMMA5MajorE0ELSM_0ELNSL_8SaturateE0EEEEEENS4_6LayoutISC_NS5_IJNSA_ILi0EEESR_SR_EEEEENS5_IJNS4_10UnderscoreESU_SU_EEEEENS4_13SM90_TMA_LOADENS4_14ComposedLayoutINS4_7SwizzleILi3ELi4ELi3EEENS4_18smem_ptr_flag_bitsILi8EEENSQ_INS5_IJNSA_ILi8EEESE_EEENS5_IJSE_SB_EEEEEEEvNS4_8identityESX_S17_vS18_EENS_8epilogue10collective18CollectiveEpilogueINS1A_23Sm100TmaWarpSpecializedILi1ELi1ELi32ELb0ELb0EEEJSG_NS5_IJNSQ_ISE_SB_EENSQ_ISF_SB_EEEEEaSH_aSH_NS1A_6fusion15FusionCallbacksIS1E_NS1I_17LinearCombinationIaiaiLNS_15FloatRoundStyleE2EEESG_S1H_JEEENS4_5SM1004TMEM4LOAD26SM100_TMEM_LOAD_32dp32b32xESX_NSY_INSZ_ILi1ELi4ELi3EEES12_NSQ_INS5_IJS13_SF_EEENS5_IJSF_SB_EEEEEEENS4_39AutoVectorizingCopyWithAssumedAlignmentILi128EEENS4_14SM90_TMA_STOREES1W_S1Y_S1Y_EEEvvEEEEvNT_6ParamsE:
[----:B------:R-:W1:Y:S01]  /*0000*/  LDC R1, c[0x0][0x37c] ;  /* 0x0000df00ff017b82 */ /* 0x000e620000000800 */
[----:B------:R-:W2:Y:S01]  /*0010*/  S2R R103, SR_TID.X ;  /* 0x0000000000677919 */ /* 0x000ea20000002100 */
[----:B------:R-:W3:Y:S01]  /*0020*/  LDCU.64 UR4, c[0x0][0x890] ;  /* 0x00011200ff0477ac */ /* 0x000ee20008000a00 */
[----:B------:R-:W-:Y:S02]  /*0030*/  PRMT R98, RZ, 0x7610, R98 ;  /* 0x00007610ff627816 */ /* 0x000fe40000000062 */
[----:B------:R-:W-:Y:S01]  /*0040*/  ELECT P5, URZ, PT ;  /* 0x0000000000ff782f */ /* 0x000fe200038a0000 */
[----:B------:R-:W4:Y:S01]  /*0050*/  LDCU.64 UR40, c[0x0][0x358] ;  /* 0x00006b00ff2877ac */ /* 0x000f220008000a00 */
[----:B---3--:R-:W-:-:S04]  /*0060*/  UISETP.NE.U32.AND UP0, UPT, UR4, URZ, UPT ;  /* 0x000000ff0400728c */ /* 0x008fc8000bf05070 */
[----:B------:R-:W-:Y:S01]  /*0070*/  UISETP.NE.AND.EX UP0, UPT, UR5, URZ, UPT, UP0 ;  /* 0x000000ff0500728c */ /* 0x000fe2000bf05300 */
[----:B--2---:R-:W-:-:S05]  /*0080*/  SHF.R.U32.HI R106, RZ, 0x5, R103 ;  /* 0x00000005ff6a7819 */ /* 0x004fca0000011667 */
[----:B------:R-:W2:Y:S02]  /*0090*/  SHFL.IDX PT, R0, R106, RZ, 0x1f ;  /* 0x00001fff6a007589 */ /* 0x000ea400000e0000 */
[----:B--2---:R-:W-:Y:S01]  /*00a0*/  R2UR UR8, R0 ;  /* 0x00000000000872ca */ /* 0x004fe200000e0000 */
[----:B-1--4-:R-:W-:-:S14]  /*00b0*/  BRA.U UP0, `(.L_x_0) ;  /* 0x00000001002c7547 */ /* 0x012fdc000b800000 */
[----:B------:R-:W1:Y:S02]  /*00c0*/  LDCU.64 UR6, c[0x0][0x888] ;  /* 0x00011100ff0677ac */ /* 0x000e640008000a00 */
[----:B-1----:R-:W-:-:S04]  /*00d0*/  UISETP.NE.U32.AND UP0, UPT, UR6, URZ, UPT ;  /* 0x000000ff0600728c */ /* 0x002fc8000bf05070 */
[----:B------:R-:W-:-:S09]  /*00e0*/  UISETP.NE.AND.EX UP0, UPT, UR7, URZ, UPT, UP0 ;  /* 0x000000ff0700728c */ /* 0x000fd2000bf05300 */
[----:B------:R-:W-:Y:S05]  /*00f0*/  BRA.U !UP0, `(.L_x_1) ;  /* 0x0000000108107547 */ /* 0x000fea000b800000 */
[----:B------:R-:W1:Y:S02]  /*0100*/  LDC.64 R48, c[0x0][0x888] ;  /* 0x00022200ff307b82 */ /* 0x000e640000000a00 */
[----:B-1----:R1:W5:Y:S01]  /*0110*/  LDG.E R48, desc[UR40][R48.64] ;  /* 0x0000002830307981 */ /* 0x002362000c1e1900 */
[----:B------:R-:W-:Y:S01]  /*0120*/  HFMA2 R98, -RZ, RZ, 0, 5.9604644775390625e-08 ;  /* 0x00000001ff627431 */ /* 0x000fe200000001ff */
[----:B------:R-:W-:Y:S05]  /*0130*/  BRA `(.L_x_0) ;  /* 0x00000000000c7947 */ /* 0x000fea0003800000 */
.L_x_1:
[----:B------:R-:W1:Y:S01]  /*0140*/  LDCU UR6, c[0x0][0x880] ;  /* 0x00011000ff0677ac */ /* 0x000e620008000800 */
[----:B------:R-:W-:Y:S01]  /*0150*/  HFMA2 R98, -RZ, RZ, 0, 5.9604644775390625e-08 ;  /* 0x00000001ff627431 */ /* 0x000fe200000001ff */
[----:B-1----:R-:W-:-:S07]  /*0160*/  MOV R48, UR6 ;  /* 0x0000000600307c02 */ /* 0x002fce0008000f00 */
.L_x_0:
[----:B------:R-:W2:Y:S02]  /*0170*/  LDCU.64 UR6, c[0x0][0x8b0] ;  /* 0x00011600ff0677ac */ /* 0x000ea40008000a00 */
[----:B--2---:R-:W-:-:S04]  /*0180*/  UISETP.NE.U32.AND UP0, UPT, UR6, URZ, UPT ;  /* 0x000000ff0600728c */ /* 0x004fc8000bf05070 */
[----:B------:R-:W-:-:S09]  /*0190*/  UISETP.NE.AND.EX UP0, UPT, UR7, URZ, UPT, UP0 ;  /* 0x000000ff0700728c */ /* 0x000fd2000bf05300 */
[----:B------:R-:W-:Y:S05]  /*01a0*/  BRA.U UP0, `(.L_x_2) ;  /* 0x0000000100247547 */ /* 0x000fea000b800000 */
[----:B------:R-:W2:Y:S02]  /*01b0*/  LDCU.64 UR6, c[0x0][0x8a8] ;  /* 0x00011500ff0677ac */ /* 0x000ea40008000a00 */
[----:B--2---:R-:W-:-:S04]  /*01c0*/  UISETP.NE.U32.AND UP0, UPT, UR6, URZ, UPT ;  /* 0x000000ff0600728c */ /* 0x004fc8000bf05070 */
[----:B------:R-:W-:-:S09]  /*01d0*/  UISETP.NE.AND.EX UP0, UPT, UR7, URZ, UPT, UP0 ;  /* 0x000000ff0700728c */ /* 0x000fd2000bf05300 */
[----:B------:R-:W-:Y:S05]  /*01e0*/  BRA.U !UP0, `(.L_x_3) ;  /* 0x00000001080c7547 */ /* 0x000fea000b800000 */
[----:B------:R-:W2:Y:S02]  /*01f0*/  LDC.64 R46, c[0x0][0x8a8] ;  /* 0x00022a00ff2e7b82 */ /* 0x000ea40000000a00 */
[----:B--2---:R2:W5:Y:S01]  /*0200*/  LDG.E R46, desc[UR40][R46.64] ;  /* 0x000000282e2e7981 */ /* 0x004562000c1e1900 */
[----:B------:R-:W-:Y:S05]  /*0210*/  BRA `(.L_x_2) ;  /* 0x0000000000087947 */ /* 0x000fea0003800000 */
.L_x_3:
[----:B------:R-:W2:Y:S02]  /*0220*/  LDCU UR6, c[0x0][0x8a0] ;  /* 0x00011400ff0677ac */ /* 0x000ea40008000800 */
[----:B--2---:R-:W-:Y:S02]  /*0230*/  MOV R46, UR6 ;  /* 0x00000006002e7c02 */ /* 0x004fe40008000f00 */
.L_x_2:
[----:B------:R-:W-:Y:S01]  /*0240*/  IMAD.U32 R0, RZ, RZ, UR8 ;  /* 0x00000008ff007e24 */ /* 0x000fe2000f8e00ff */
[----:B------:R-:W-:Y:S04]  /*0250*/  BSSY.RECONVERGENT B0, `(.L_x_4) ;  /* 0x000000c000007945 */ /* 0x000fe80003800200 */
[C---:B------:R-:W-:Y:S02]  /*0260*/  ISETP.NE.OR P1, PT, R0.reuse, 0x1, !P5 ;  /* 0x000000010000780c */ /* 0x040fe40006f25670 */
[----:B------:R-:W-:-:S11]  /*0270*/  ISETP.NE.OR P0, PT, R0, 0x3, !P5 ;  /* 0x000000030000780c */ /* 0x000fd60006f05670 */
[----:B------:R-:W-:Y:S05]  /*0280*/  @P1 BRA `(.L_x_5) ;  /* 0x0000000000201947 */ /* 0x000fea0003800000 */
[----:B------:R-:W3:Y:S02]  /*0290*/  LDCU.64 UR6, c[0x0][0x348] ;  /* 0x00006900ff0677ac */ /* 0x000ee40008000a00 */
[----:B---3--:R-:W-:Y:S02]  /*02a0*/  UIADD3 UR10, UP1, UPT, UR6, 0x80, URZ ;  /* 0x00000080060a7890 */ /* 0x008fe4000ff3e0ff */
[----:B------:R-:W-:Y:S02]  /*02b0*/  UIADD3 UR6, UP0, UPT, UR6, 0x180, URZ ;  /* 0x0000018006067890 */ /* 0x000fe4000ff1e0ff */
[----:B------:R-:W-:Y:S02]  /*02c0*/  UIADD3.X UR11, UPT, UPT, URZ, UR7, URZ, UP1, !UPT ;  /* 0x00000007ff0b7290 */ /* 0x000fe40008ffe4ff */
[----:B------:R-:W-:-:S07]  /*02d0*/  UIADD3.X UR7, UPT, UPT, URZ, UR7, URZ, UP0, !UPT ;  /* 0x00000007ff077290 */ /* 0x000fce00087fe4ff */
[----:B------:R3:W-:Y:S02]  /*02e0*/  UTMACCTL.PF [UR10] ;  /* 0x000000000a0079b9 */ /* 0x0007e40008040000 */
[----:B------:R3:W-:Y:S02]  /*02f0*/  UTMACCTL.PF [UR6] ;  /* 0x00000000060079b9 */ /* 0x0007e40008040000 */
[----:B---3--:R-:W-:Y:S01]  /*0300*/  NOP ;  /* 0x0000000000007918 */ /* 0x008fe20000000000 */
.L_x_5:
[----:B------:R-:W-:Y:S05]  /*0310*/  BSYNC.RECONVERGENT B0 ;  /* 0x0000000000007941 */ /* 0x000fea0003800200 */
.L_x_4:
[----:B------:R-:W-:Y:S04]  /*0320*/  BSSY.RECONVERGENT B0, `(.L_x_6) ;  /* 0x000000a000007945 */ /* 0x000fe80003800200 */
        /* <DEDUP_REMOVED lines=9> */
.L_x_7:
[----:B------:R-:W-:Y:S05]  /*03c0*/  BSYNC.RECONVERGENT B0 ;  /* 0x0000000000007941 */ /* 0x000fea0003800200 */
.L_x_6:
[----:B------:R-:W3:Y:S01]  /*03d0*/  LDCU.64 UR6, c[0x0][0x888] ;  /* 0x00011100ff0677ac */ /* 0x000ee20008000a00 */
[----:B------:R-:W-:Y:S02]  /*03e0*/  UISETP.EQ.U32.AND UP1, UPT, UR4, URZ, UPT ;  /* 0x000000ff0400728c */ /* 0x000fe4000bf22070 */
[----:B------:R-:W-:Y:S02]  /*03f0*/  UPLOP3.LUT UP2, UPT, UPT, UPT, UPT, 0x80, 0x8 ;  /* 0x000000000008789c */ /* 0x000fe40003f4f070 */
[----:B---3--:R-:W-:-:S04]  /*0400*/  UISETP.NE.U32.AND UP0, UPT, UR6, URZ, UPT ;  /* 0x000000ff0600728c */ /* 0x008fc8000bf05070 */
[----:B------:R-:W-:-:S04]  /*0410*/  UISETP.NE.AND.EX UP0, UPT, UR7, URZ, UPT, UP0 ;  /* 0x000000ff0700728c */ /* 0x000fc8000bf05300 */
[----:B------:R-:W-:-:S04]  /*0420*/  UISETP.EQ.OR.EX UP3, UPT, UR5, URZ, !UP0, UP1 ;  /* 0x000000ff0500728c */ /* 0x000fc8000c762710 */
[----:B------:R-:W-:-:S05]  /*0430*/  UP2UR UR44, UPR, URZ, 0x8 ;  /* 0x00000008ff2c7883 */ /* 0x000fca0008000000 */
[----:B------:R-:W-:Y:S07]  /*0440*/  BRA.U !UP3, `(.L_x_8) ;  /* 0x000000010b207547 */ /* 0x000fee000b800000 */
[----:B-----5:R-:W-:Y:S01]  /*0450*/  R2UR UR6, R48 ;  /* 0x00000000300672ca */ /* 0x020fe200000e0000 */
[----:B------:R-:W-:Y:S02]  /*0460*/  UISETP.NE.U32.AND UP2, UPT, UR4, URZ, UPT ;  /* 0x000000ff0400728c */ /* 0x000fe4000bf45070 */
[----:B------:R-:W-:Y:S02]  /*0470*/  USEL UR4, URZ, 0xffffffff, UP0 ;  /* 0xffffffffff047887 */ /* 0x000fe40008000000 */
[----:B------:R-:W-:-:S08]  /*0480*/  UISETP.NE.AND.EX UP2, UPT, UR5, URZ, UPT, UP2 ;  /* 0x000000ff0500728c */ /* 0x000fd0000bf45320 */
[----:B------:R-:W-:-:S04]  /*0490*/  UISETP.NE.AND UP1, UPT, UR6, URZ, UPT ;  /* 0x000000ff0600728c */ /* 0x000fc8000bf25270 */
[----:B------:R-:W-:-:S04]  /*04a0*/  @!UP2 USEL UR4, URZ, 0xffffffff, UP1 ;  /* 0xffffffffff04a887 */ /* 0x000fc80008800000 */
[----:B------:R-:W-:-:S04]  /*04b0*/  ULOP3.LUT UR4, UR4, 0x1, URZ, 0xc0, !UPT ;  /* 0x0000000104047892 */ /* 0x000fc8000f8ec0ff */
[----:B------:R-:W-:-:S11]  /*04c0*/  UISETP.NE.U32.AND UP2, UPT, UR4, 0x1, UPT ;  /* 0x000000010400788c */ /* 0x000fd6000bf45070 */
.L_x_8:
[----:B------:R-:W3:Y:S01]  /*04d0*/  SHFL.IDX PT, R2, R106, RZ, 0x1f ;  /* 0x00001fff6a027589 */ /* 0x000ee200000e0000 */
[----:B------:R-:W-:-:S04]  /*04e0*/  UISETP.NE.AND UP1, UPT, UR8, 0x2, UPT ;  /* 0x000000020800788c */ /* 0x000fc8000bf25270 */
[----:B------:R-:W-:Y:S01]  /*04f0*/  USEL UR13, URZ, 0x1, UP1 ;  /* 0x00000001ff0d7887 */ /* 0x000fe20008800000 */
[----:B---3--:R-:W-:-:S13]  /*0500*/  ISETP.NE.AND P0, PT, R2, RZ, PT ;  /* 0x000000ff0200720c */ /* 0x008fda0003f05270 */
[----:B------:R-:W-:Y:S05]  /*0510*/  @P0 BRA `(.L_x_9) ;  /* 0x0000000000840947 */ /* 0x000fea0003800000 */
[----:B------:R-:W-:Y:S01]  /*0520*/  ELECT P0, URZ, PT ;  /* 0x0000000000ff782f */ /* 0x000fe20003800000 */
[----:B------:R-:W-:-:S12]  /*0530*/  BSSY.RECONVERGENT B0, `(.L_x_9) ;  /* 0x000001f000007945 */ /* 0x000fd80003800200 */
[----:B------:R-:W-:Y:S05]  /*0540*/  @!P0 BRA `(.L_x_10) ;  /* 0x0000000000748947 */ /* 0x000fea0003800000 */
[----:B------:R-:W3:Y:S01]  /*0550*/  S2UR UR5, SR_CgaCtaId ;  /* 0x00000000000579c3 */ /* 0x000ee20000008800 */
[----:B------:R-:W-:Y:S01]  /*0560*/  UMOV UR6, 0x400 ;  /* 0x0000040000067882 */ /* 0x000fe20000000000 */
[----:B------:R-:W-:Y:S01]  /*0570*/  UMOV UR4, 0x1 ;  /* 0x0000000100047882 */ /* 0x000fe20000000000 */
[----:B---3--:R-:W-:Y:S02]  /*0580*/  ULEA UR5, UR5, UR6, 0x18 ;  /* 0x0000000605057291 */ /* 0x008fe4000f8ec0ff */
[----:B------:R-:W-:-:S04]  /*0590*/  UIADD3 UR6, UPT, UPT, -UR4, 0x100000, URZ ;  /* 0x0010000004067890 */ /* 0x000fc8000fffe1ff */
[----:B------:R-:W-:Y:S02]  /*05a0*/  USHF.L.U32 UR7, UR6, 0xb, URZ ;  /* 0x0000000b06077899 */ /* 0x000fe400080006ff */
[----:B------:R-:W-:Y:S01]  /*05b0*/  USHF.L.U32 UR6, UR6, 0x1, URZ ;  /* 0x0000000106067899 */ /* 0x000fe200080006ff */
[----:B------:R-:W3:Y:S11]  /*05c0*/  FENCE.VIEW.ASYNC.S ;  /* 0x00000000000073c6 */ /* 0x000ef60000000000 */
[----:B---3--:R3:W4:Y:S01]  /*05d0*/  SYNCS.EXCH.64 URZ, [UR5], UR6 ;  /* 0x0000000605ff75b2 */ /* 0x0087220008000100 */
[----:B------:R3:W1:Y:S01]  /*05e0*/  SYNCS.EXCH.64 URZ, [UR5+0x50], UR6 ;  /* 0x0000500605ff75b2 */ /* 0x0006620008000100 */
        /* <DEDUP_REMOVED lines=17> */
[----:B------:R3:W1:Y:S02]  /*0700*/  SYNCS.EXCH.64 URZ, [UR5+0x98], UR6 ;  /* 0x0000980605ff75b2 */ /* 0x0006640008000100 */
[----:B---3--:R-:W-:Y:S01]  /*0710*/  NOP ;  /* 0x0000000000007918 */ /* 0x008fe20000000000 */
.L_x_10:
[----:B------:R-:W-:Y:S05]  /*0720*/  BSYNC.RECONVERGENT B0 ;  /* 0x0000000000007941 */ /* 0x000fea0003800200 */
.L_x_9:
[----:B------:R-:W3:Y:S01]  /*0730*/  SHFL.IDX PT, R2, R106, RZ, 0x1f ;  /* 0x00001fff6a027589 */ /* 0x000ee200000e0000 */
[----:B------:R-:W-:Y:S01]  /*0740*/  NOP ;  /* 0x0000000000007918 */ /* 0x000fe20000000000 */
[----:B---3--:R-:W-:-:S13]  /*0750*/  ISETP.NE.AND P0, PT, R2, 0x1, PT ;  /* 0x000000010200780c */ /* 0x008fda0003f05270 */
[----:B------:R-:W-:Y:S05]  /*0760*/  @P0 BRA `(.L_x_11) ;  /* 0x0000000000400947 */ /* 0x000fea0003800000 */
[----:B------:R-:W3:Y:S01]  /*0770*/  S2UR UR6, SR_CgaCtaId ;  /* 0x00000000000679c3 */ /* 0x000ee20000008800 */
[----:B------:R-:W-:Y:S01]  /*0780*/  UMOV UR7, 0x400 ;  /* 0x0000040000077882 */ /* 0x000fe20000000000 */
[----:B------:R-:W-:Y:S01]  /*0790*/  UMOV UR5, 0x20 ;  /* 0x0000002000057882 */ /* 0x000fe20000000000 */
[----:B------:R-:W-:Y:S01]  /*07a0*/  UMOV UR4, 0x80 ;  /* 0x0000008000047882 */ /* 0x000fe20000000000 */
[----:B------:R-:W-:-:S04]  /*07b0*/  UIADD3 UR10, UPT, UPT, -UR5, 0x100000, URZ ;  /* 0x00100000050a7890 */ /* 0x000fc8000fffe1ff */
[----:B------:R-:W-:Y:S02]  /*07c0*/  USHF.L.U32 UR11, UR10, 0xb, URZ ;  /* 0x0000000b0a0b7899 */ /* 0x000fe400080006ff */
[----:B------:R-:W-:Y:S02]  /*07d0*/  USHF.L.U32 UR10, UR10, 0x1, URZ ;  /* 0x000000010a0a7899 */ /* 0x000fe400080006ff */
[----:B------:R-:W-:-:S04]  /*07e0*/  UIADD3 UR4, UPT, UPT, -UR4, 0x100000, URZ ;  /* 0x0010000004047890 */ /* 0x000fc8000fffe1ff */
[----:B------:R-:W-:Y:S02]  /*07f0*/  USHF.L.U32 UR5, UR4, 0xb, URZ ;  /* 0x0000000b04057899 */ /* 0x000fe400080006ff */
[----:B------:R-:W-:Y:S01]  /*0800*/  USHF.L.U32 UR4, UR4, 0x1, URZ ;  /* 0x0000000104047899 */ /* 0x000fe200080006ff */
[----:B------:R-:W-:Y:S01]  /*0810*/  ELECT P0, URZ, PT ;  /* 0x0000000000ff782f */ /* 0x000fe20003800000 */
[----:B---3--:R-:W-:Y:S01]  /*0820*/  ULEA UR6, UR6, UR7, 0x18 ;  /* 0x0000000706067291 */ /* 0x008fe2000f8ec0ff */
[----:B------:R-:W3:Y:S11]  /*0830*/  FENCE.VIEW.ASYNC.S ;  /* 0x00000000000073c6 */ /* 0x000ef60000000000 */
[----:B---3--:R3:W1:Y:S01]  /*0840*/  SYNCS.EXCH.64 URZ, [UR6+0xa0], UR10 ;  /* 0x0000a00a06ff75b2 */ /* 0x0086620008000100 */
[----:B------:R3:W1:Y:S01]  /*0850*/  SYNCS.EXCH.64 URZ, [UR6+0xa8], UR4 ;  /* 0x0000a80406ff75b2 */ /* 0x0006620008000100 */
[----:B------:R-:W-:Y:S01]  /*0860*/  NOP ;  /* 0x0000000000007918 */ /* 0x000fe20000000000 */
.L_x_11:
[----:B------:R-:W2:Y:S01]  /*0870*/  SHFL.IDX PT, R2, R106, RZ, 0x1f ;  /* 0x00001fff6a027589 */ /* 0x000ea200000e0000 */
[----:B------:R-:W-:Y:S01]  /*0880*/  NOP ;  /* 0x0000000000007918 */ /* 0x000fe20000000000 */
[----:B--2---:R-:W-:-:S13]  /*0890*/  ISETP.NE.AND P0, PT, R2, 0x3, PT ;  /* 0x000000030200780c */ /* 0x004fda0003f05270 */
[----:B------:R-:W-:Y:S05]  /*08a0*/  @P0 BRA `(.L_x_12) ;  /* 0x0000000000300947 */ /* 0x000fea0003800000 */
[----:B---3--:R-:W2:Y:S01]  /*08b0*/  S2UR UR5, SR_CgaCtaId ;  /* 0x00000000000579c3 */ /* 0x008ea20000008800 */
[----:B------:R-:W-:Y:S01]  /*08c0*/  UMOV UR6, 0x400 ;  /* 0x0000040000067882 */ /* 0x000fe20000000000 */
[----:B------:R-:W-:Y:S01]  /*08d0*/  UMOV UR4, 0x20 ;  /* 0x0000002000047882 */ /* 0x000fe20000000000 */
[----:B------:R-:W-:Y:S01]  /*08e0*/  ELECT P0, URZ, PT ;  /* 0x0000000000ff782f */ /* 0x000fe20003800000 */
[----:B--2---:R-:W-:Y:S02]  /*08f0*/  ULEA UR5, UR5, UR6, 0x18 ;  /* 0x0000000605057291 */ /* 0x004fe4000f8ec0ff */
[----:B------:R-:W-:-:S04]  /*0900*/  UIADD3 UR6, UPT, UPT, -UR4, 0x100000, URZ ;  /* 0x0010000004067890 */ /* 0x000fc8000fffe1ff */
[----:B------:R-:W-:Y:S02]  /*0910*/  USHF.L.U32 UR7, UR6, 0xb, URZ ;  /* 0x0000000b06077899 */ /* 0x000fe400080006ff */
[----:B------:R-:W-:Y:S01]  /*0920*/  USHF.L.U32 UR6, UR6, 0x1, URZ ;  /* 0x0000000106067899 */ /* 0x000fe200080006ff */
[----:B------:R-:W2:Y:S11]  /*0930*/  FENCE.VIEW.ASYNC.S ;  /* 0x00000000000073c6 */ /* 0x000eb60000000000 */
[----:B--2---:R2:W3:Y:S01]  /*0940*/  SYNCS.EXCH.64 URZ, [UR5+0xb0], UR6 ;  /* 0x0000b00605ff75b2 */ /* 0x0044e20008000100 */
[----:B------:R2:W1:Y:S01]  /*0950*/  SYNCS.EXCH.64 URZ, [UR5+0xb8], UR6 ;  /* 0x0000b80605ff75b2 */ /* 0x0004620008000100 */
[----:B------:R-:W-:Y:S01]  /*0960*/  NOP ;  /* 0x0000000000007918 */ /* 0x000fe20000000000 */
.L_x_12:
[----:B------:R-:W4:Y:S01]  /*0970*/  SHFL.IDX PT, R2, R106, RZ, 0x1f ;  /* 0x00001fff6a027589 */ /* 0x000f2200000e0000 */
[----:B------:R-:W-:Y:S01]  /*0980*/  NOP ;  /* 0x0000000000007918 */ /* 0x000fe20000000000 */
[----:B----4-:R-:W-:-:S13]  /*0990*/  ISETP.NE.AND P0, PT, R2, 0x4, PT ;  /* 0x000000040200780c */ /* 0x010fda0003f05270 */
[----:B------:R-:W-:Y:S05]  /*09a0*/  @P0 BRA `(.L_x_13) ;  /* 0x00000000004c0947 */ /* 0x000fea0003800000 */
[----:B--23--:R-:W2:Y:S01]  /*09b0*/  S2UR UR5, SR_CgaCtaId ;  /* 0x00000000000579c3 */ /* 0x00cea20000008800 */
[----:B------:R-:W-:Y:S01]  /*09c0*/  UMOV UR7, 0x100 ;  /* 0x0000010000077882 */ /* 0x000fe20000000000 */
[----:B------:R-:W-:Y:S01]  /*09d0*/  UMOV UR6, 0x400 ;  /* 0x0000040000067882 */ /* 0x000fe20000000000 */
[----:B------:R-:W-:Y:S01]  /*09e0*/  USEL UR7, UR7, 0xe0, UP2 ;  /* 0x000000e007077887 */ /* 0x000fe20009000000 */
[----:B------:R-:W-:Y:S01]  /*09f0*/  UMOV UR4, 0x1 ;  /* 0x0000000100047882 */ /* 0x000fe20000000000 */
[----:B------:R-:W-:Y:S01]  /*0a00*/  ELECT P0, URZ, PT ;  /* 0x0000000000ff782f */ /* 0x000fe20003800000 */
[----:B------:R-:W-:-:S04]  /*0a10*/  UIADD3 UR10, UPT, UPT, -UR4, 0x100000, URZ ;  /* 0x00100000040a7890 */ /* 0x000fc8000fffe1ff */
[----:B------:R-:W-:Y:S02]  /*0a20*/  USHF.L.U32 UR11, UR10, 0xb, URZ ;  /* 0x0000000b0a0b7899 */ /* 0x000fe400080006ff */
[----:B------:R-:W-:Y:S02]  /*0a30*/  USHF.L.U32 UR10, UR10, 0x1, URZ ;  /* 0x000000010a0a7899 */ /* 0x000fe400080006ff */
[----:B--2---:R-:W-:Y:S02]  /*0a40*/  ULEA UR5, UR5, UR6, 0x18 ;  /* 0x0000000605057291 */ /* 0x004fe4000f8ec0ff */
[----:B------:R-:W-:-:S04]  /*0a50*/  UIADD3 UR6, UPT, UPT, -UR7, 0x100000, URZ ;  /* 0x0010000007067890 */ /* 0x000fc8000fffe1ff */
[----:B------:R-:W-:Y:S02]  /*0a60*/  USHF.L.U32 UR7, UR6, 0xb, URZ ;  /* 0x0000000b06077899 */ /* 0x000fe400080006ff */
[----:B------:R-:W-:Y:S01]  /*0a70*/  USHF.L.U32 UR6, UR6, 0x1, URZ ;  /* 0x0000000106067899 */ /* 0x000fe200080006ff */
[----:B------:R-:W2:Y:S03]  /*0a80*/  FENCE.VIEW.ASYNC.S ;  /* 0x00000000000073c6 */ /* 0x000ea60000000000 */
[----:B--2---:R4:W2:Y:S08]  /*0a90*/  SYNCS.EXCH.64 URZ, [UR5+0xc0], UR10 ;  /* 0x0000c00a05ff75b2 */ /* 0x0048b00008000100 */
[----:B------:R4:W3:Y:S01]  /*0aa0*/  SYNCS.EXCH.64 URZ, [UR5+0xd0], UR6 ;  /* 0x0000d00605ff75b2 */ /* 0x0008e20008000100 */
[----:B------:R4:W1:Y:S01]  /*0ab0*/  SYNCS.EXCH.64 URZ, [UR5+0xc8], UR10 ;  /* 0x0000c80a05ff75b2 */ /* 0x0008620008000100 */
[----:B------:R4:W1:Y:S02]  /*0ac0*/  SYNCS.EXCH.64 URZ, [UR5+0xd8], UR6 ;  /* 0x0000d80605ff75b2 */ /* 0x0008640008000100 */
[----:B----4-:R-:W-:Y:S01]  /*0ad0*/  NOP ;  /* 0x0000000000007918 */ /* 0x010fe20000000000 */
.L_x_13:
[----:B------:R-:W4:Y:S01]  /*0ae0*/  SHFL.IDX PT, R2, R106, RZ, 0x1f ;  /* 0x00001fff6a027589 */ /* 0x000f2200000e0000 */
[----:B------:R-:W-:Y:S01]  /*0af0*/  NOP ;  /* 0x0000000000007918 */ /* 0x000fe20000000000 */
[----:B----4-:R-:W-:-:S13]  /*0b00*/  ISETP.NE.AND P0, PT, R2, 0x5, PT ;  /* 0x000000050200780c */ /* 0x010fda0003f05270 */
[----:B------:R-:W-:Y:S05]  /*0b10*/  @P0 BRA `(.L_x_14) ;  /* 0x0000000000580947 */ /* 0x000fea0003800000 */
[----:B--23--:R-:W2:Y:S01]  /*0b20*/  S2UR UR6, SR_CgaCtaId ;  /* 0x00000000000679c3 */ /* 0x00cea20000008800 */
        /* <DEDUP_REMOVED lines=10> */
[----:B--2---:R-:W-:Y:S01]  /*0bd0*/  ULEA UR6, UR6, UR7, 0x18 ;  /* 0x0000000706067291 */ /* 0x004fe2000f8ec0ff */
[----:B------:R-:W2:Y:S11]  /*0be0*/  FENCE.VIEW.ASYNC.S ;  /* 0x00000000000073c6 */ /* 0x000eb60000000000 */
[----:B--2---:R4:W2:Y:S01]  /*0bf0*/  SYNCS.EXCH.64 URZ, [UR6+0xe0], UR10 ;  /* 0x0000e00a06ff75b2 */ /* 0x0048a20008000100 */
[----:B------:R4:W3:Y:S01]  /*0c00*/  SYNCS.EXCH.64 URZ, [UR6+0x100], UR4 ;  /* 0x0001000406ff75b2 */ /* 0x0008e20008000100 */
[----:B------:R4:W1:Y:S01]  /*0c10*/  SYNCS.EXCH.64 URZ, [UR6+0xe8], UR10 ;  /* 0x0000e80a06ff75b2 */ /* 0x0008620008000100 */
[----:B------:R4:W1:Y:S01]  /*0c20*/  SYNCS.EXCH.64 URZ, [UR6+0x108], UR4 ;  /* 0x0001080406ff75b2 */ /* 0x0008620008000100 */
[----:B------:R4:W1:Y:S01]  /*0c30*/  SYNCS.EXCH.64 URZ, [UR6+0xf0], UR10 ;  /* 0x0000f00a06ff75b2 */ /* 0x0008620008000100 */
[----:B------:R4:W1:Y:S01]  /*0c40*/  SYNCS.EXCH.64 URZ, [UR6+0x110], UR4 ;  /* 0x0001100406ff75b2 */ /* 0x0008620008000100 */
[----:B------:R4:W1:Y:S01]  /*0c50*/  SYNCS.EXCH.64 URZ, [UR6+0xf8], UR10 ;  /* 0x0000f80a06ff75b2 */ /* 0x0008620008000100 */
[----:B------:R4:W1:Y:S02]  /*0c60*/  SYNCS.EXCH.64 URZ, [UR6+0x118], UR4 ;  /* 0x0001180406ff75b2 */ /* 0x0008640008000100 */
[----:B----4-:R-:W-:Y:S01]  /*0c70*/  NOP ;  /* 0x0000000000007918 */ /* 0x010fe20000000000 */
.L_x_14:
[----:B------:R-:W4:Y:S01]  /*0c80*/  SHFL.IDX PT, R2, R106, RZ, 0x1f ;  /* 0x00001fff6a027589 */ /* 0x000f2200000e0000 */
[----:B------:R-:W-:Y:S01]  /*0c90*/  NOP ;  /* 0x0000000000007918 */ /* 0x000fe20000000000 */
[----:B----4-:R-:W-:-:S13]  /*0ca0*/  ISETP.NE.AND P0, PT, R2, 0x3, PT ;  /* 0x000000030200780c */ /* 0x010fda0003f05270 */
[----:B------:R-:W-:Y:S05]  /*0cb0*/  @P0 BRA `(.L_x_15) ;  /* 0x0000000000380947 */ /* 0x000fea0003800000 */
[----:B--23--:R-:W2:Y:S01]  /*0cc0*/  S2UR UR5, SR_CgaCtaId ;  /* 0x00000000000579c3 */ /* 0x00cea20000008800 */
        /* <DEDUP_REMOVED lines=8> */
[----:B--2---:R4:W2:Y:S01]  /*0d50*/  SYNCS.EXCH.64 URZ, [UR5+0x120], UR6 ;  /* 0x0001200605ff75b2 */ /* 0x0048a20008000100 */
[----:B------:R4:W3:Y:S01]  /*0d60*/  SYNCS.EXCH.64 URZ, [UR5+0x130], UR6 ;  /* 0x0001300605ff75b2 */ /* 0x0008e20008000100 */
[----:B------:R4:W1:Y:S01]  /*0d70*/  SYNCS.EXCH.64 URZ, [UR5+0x128], UR6 ;  /* 0x0001280605ff75b2 */ /* 0x0008620008000100 */
[----:B------:R4:W1:Y:S02]  /*0d80*/  SYNCS.EXCH.64 URZ, [UR5+0x138], UR6 ;  /* 0x0001380605ff75b2 */ /* 0x0008640008000100 */
[----:B----4-:R-:W-:Y:S01]  /*0d90*/  NOP ;  /* 0x0000000000007918 */ /* 0x010fe20000000000 */
.L_x_15:
[----:B--23--:R-:W2:Y:S01]  /*0da0*/  S2UR UR5, SR_CTAID.X ;  /* 0x00000000000579c3 */ /* 0x00cea20000002500 */
[----:B------:R-:W-:-:S05]  /*0db0*/  CS2R.32 R99, SR_CgaSize ;  /* 0x0000000000637805 */ /* 0x000fca0000008a00 */
[----:B------:R-:W-:-:S05]  /*0dc0*/  IMAD R99, R99, -0xa0, RZ ;  /* 0xffffff6063637824 */ /* 0x000fca00078e02ff */
[----:B------:R-:W-:-:S14]  /*0dd0*/  R2UR UR7, R99 ;  /* 0x00000000630772ca */ /* 0x000fdc00000e0000 */
[----:B------:R-:W3:Y:S01]  /*0de0*/  LDCU UR7, c[0x0][UR7+0x2b0] ;  /* 0x00005600070777ac */ /* 0x000ee20008000800 */
[----:B------:R-:W-:Y:S01]  /*0df0*/  NOP ;  /* 0x0000000000007918 */ /* 0x000fe20000000000 */
[----:B------:R-:W-:-:S05]  /*0e00*/  CS2R.32 R99, SR_CgaSize ;  /* 0x0000000000637805 */ /* 0x000fca0000008a00 */
[----:B------:R-:W-:-:S05]  /*0e10*/  IMAD R99, R99, -0xa0, RZ ;  /* 0xffffff6063637824 */ /* 0x000fca00078e02ff */
[----:B------:R-:W-:-:S14]  /*0e20*/  R2UR UR6, R99 ;  /* 0x00000000630672ca */ /* 0x000fdc00000e0000 */
[----:B------:R-:W4:Y:S01]  /*0e30*/  LDCU UR6, c[0x0][UR6+0x2b4] ;  /* 0x00005680060677ac */ /* 0x000f220008000800 */
[----:B------:R-:W1:Y:S08]  /*0e40*/  S2UR UR4, SR_CTAID.Y ;  /* 0x00000000000479c3 */ /* 0x000e700000002600 */
[----:B------:R-:W4:Y:S01]  /*0e50*/  LDC R9, c[0x0][0xb24] ;  /* 0x0002c900ff097b82 */ /* 0x000f220000000800 */
[----:B--2---:R-:W-:-:S02]  /*0e60*/  I2FP.F32.U32 R5, UR5 ;  /* 0x0000000500057c45 */ /* 0x004fc40008201000 */
[----:B------:R-:W-:-:S05]  /*0e70*/  CS2R.32 R3, SR_CgaSize ;  /* 0x0000000000037805 */ /* 0x000fca0000008a00 */
[----:B------:R-:W-:-:S06]  /*0e80*/  IMAD R3, R3, -0xa0, RZ ;  /* 0xffffff6003037824 */ /* 0x000fcc00078e02ff */
[----:B------:R-:W2:Y:S01]  /*0e90*/  LDC R3, c[0x0][R3+0x2a0] ;  /* 0x0000a80003037b82 */ /* 0x000ea20000000800 */
[----:B------:R-:W-:Y:S01]  /*0ea0*/  MOV R99, UR5 ;  /* 0x0000000500637c02 */ /* 0x000fe20008000f00 */
[----:B---3--:R-:W-:Y:S01]  /*0eb0*/  FMUL R5, R5, UR7 ;  /* 0x0000000705057c20 */ /* 0x008fe20008400000 */
[----:B-1----:R-:W-:Y:S02]  /*0ec0*/  I2FP.F32.U32 R4, UR4 ;  /* 0x0000000400047c45 */ /* 0x002fe40008201000 */
[----:B------:R-:W-:-:S05]  /*0ed0*/  CS2R.32 R2, SR_CgaSize ;  /* 0x0000000000027805 */ /* 0x000fca0000008a00 */
[----:B------:R-:W-:-:S06]  /*0ee0*/  IMAD R2, R2, -0xa0, RZ ;  /* 0xffffff6002027824 */ /* 0x000fcc00078e02ff */
[----:B------:R-:W1:Y:S01]  /*0ef0*/  LDC R2, c[0x0][R2+0x2a4] ;  /* 0x0000a90002027b82 */ /* 0x000e620000000800 */
[----:B------:R-:W3:Y:S01]  /*0f00*/  F2I.U32.TRUNC.NTZ R96, R5 ;  /* 0x0000000500607305 */ /* 0x000ee2000020f000 */
[----:B------:R-:W-:Y:S01]  /*0f10*/  MOV R97, UR4 ;  /* 0x0000000400617c02 */ /* 0x000fe20008000f00 */
[----:B----4-:R-:W-:-:S05]  /*0f20*/  FMUL R4, R4, UR6 ;  /* 0x0000000604047c20 */ /* 0x010fca0008400000 */
[----:B------:R-:W-:Y:S01]  /*0f30*/  BAR.SYNC.DEFER_BLOCKING 0x0 ;  /* 0x0000000000007b1d */ /* 0x000fe20000010000 */
[----:B------:R-:W-:-:S05]  /*0f40*/  ISETP.GE.AND P0, PT, R9, 0x1, PT ;  /* 0x000000010900780c */ /* 0x000fca0003f06270 */
[----:B------:R-:W4:Y:S02]  /*0f50*/  F2I.U32.TRUNC.NTZ R81, R4 ;  /* 0x0000000400517305 */ /* 0x000f24000020f000 */
[----:B------:R-:W1:Y:S01]  /*0f60*/  S2UR UR36, SR_CTAID.Z ;  /* 0x00000000002479c3 */ /* 0x000e620000002700 */
[----:B---3--:R-:W-:-:S05]  /*0f70*/  IADD3 R96, PT, PT, -R96, RZ, RZ ;  /* 0x000000ff60607210 */ /* 0x008fca0007ffe1ff */
[----:B--2---:R-:W-:Y:S01]  /*0f80*/  IMAD R96, R3, R96, UR5 ;  /* 0x0000000503607e24 */ /* 0x004fe2000f8e0260 */
[----:B----4-:R-:W-:-:S05]  /*0f90*/  IADD3 R81, PT, PT, -R81, RZ, RZ ;  /* 0x000000ff51517210 */ /* 0x010fca0007ffe1ff */
[----:B-1----:R-:W-:Y:S01]  /*0fa0*/  IMAD R81, R2, R81, UR4 ;  /* 0x0000000402517e24 */ /* 0x002fe2000f8e0251 */
[----:B------:R-:W-:Y:S06]  /*0fb0*/  @!P0 BRA `(.L_x_16) ;  /* 0x0000000000b88947 */ /* 0x000fec0003800000 */
[----:B------:R-:W1:Y:S01]  /*0fc0*/  LDC.64 R4, c[0x0][0xb18] ;  /* 0x0002c600ff047b82 */ /* 0x000e620000000a00 */
[----:B------:R-:W-:-:S07]  /*0fd0*/  ISETP.NE.AND P0, PT, R9, 0x1, PT ;  /* 0x000000010900780c */ /* 0x000fce0003f05270 */
[----:B------:R-:W2:Y:S08]  /*0fe0*/  LDC R10, c[0x0][0xb0c] ;  /* 0x0002c300ff0a7b82 */ /* 0x000eb00000000800 */
[----:B------:R-:W3:Y:S08]  /*0ff0*/  LDC R11, c[0x0][0x370] ;  /* 0x0000dc00ff0b7b82 */ /* 0x000ef00000000800 */
[----:B------:R-:W4:Y:S01]  /*1000*/  LDC R12, c[0x0][0x374] ;  /* 0x0000dd00ff0c7b82 */ /* 0x000f220000000800 */
[----:B-1----:R-:W-:-:S07]  /*1010*/  ISETP.NE.AND P1, PT, R4, 0x1, PT ;  /* 0x000000010400780c */ /* 0x002fce0003f25270 */
[----:B------:R-:W3:Y:S01]  /*1020*/  LDC.64 R6, c[0x0][0xb10] ;  /* 0x0002c400ff067b82 */ /* 0x000ee20000000a00 */
[----:B--2---:R-:W-:-:S07]  /*1030*/  ISETP.NE.AND P2, PT, R10, 0x1, PT ;  /* 0x000000010a00780c */ /* 0x004fce0003f45270 */
[----:B------:R-:W1:Y:S08]  /*1040*/  LDC R8, c[0x0][0xb20] ;  /* 0x0002c800ff087b82 */ /* 0x000e700000000800 */
[----:B------:R-:W2:Y:S01]  /*1050*/  LDC.64 R2, c[0x0][0xb28] ;  /* 0x0002ca00ff027b82 */ /* 0x000ea20000000a00 */
[----:B----4-:R-:W-:-:S04]  /*1060*/  IMAD.HI.U32 R13, R12, R5, RZ ;  /* 0x000000050c0d7227 */ /* 0x010fc800078e00ff */
[----:B------:R-:W-:-:S04]  /*1070*/  IMAD.HI.U32 R5, R97, R5, RZ ;  /* 0x0000000561057227 */ /* 0x000fc800078e00ff */
[----:B---3--:R-:W-:-:S04]  /*1080*/  IMAD.HI.U32 R14, R11, R6, RZ ;  /* 0x000000060b0e7227 */ /* 0x008fc800078e00ff */
[----:B------:R-:W-:Y:S01]  /*1090*/  IMAD.HI.U32 R16, R99, R6, RZ ;  /* 0x0000000663107227 */ /* 0x000fe200078e00ff */
[-C--:B------:R-:W-:Y:S02]  /*10a0*/  @P2 SHF.R.U32.HI R11, RZ, R7.reuse, R14 ;  /* 0x00000007ff0b2219 */ /* 0x080fe4000001160e */
[-C--:B-1----:R-:W-:Y:S02]  /*10b0*/  @P1 SHF.R.U32.HI R12, RZ, R8.reuse, R13 ;  /* 0x00000008ff0c1219 */ /* 0x082fe4000001160d */
[----:B------:R-:W-:Y:S02]  /*10c0*/  SHF.R.U32.HI R8, RZ, R8, R5 ;  /* 0x00000008ff087219 */ /* 0x000fe40000011605 */
[----:B------:R-:W-:Y:S02]  /*10d0*/  SHF.R.U32.HI R16, RZ, R7, R16 ;  /* 0x00000007ff107219 */ /* 0x000fe40000011610 */
[----:B------:R-:W-:Y:S01]  /*10e0*/  SEL R5, R97, R8, !P1 ;  /* 0x0000000861057207 */ /* 0x000fe20004800000 */
[----:B--2---:R-:W-:Y:S01]  /*10f0*/  IMAD.HI.U32 R14, R12, R2, RZ ;  /* 0x000000020c0e7227 */ /* 0x004fe200078e00ff */
[----:B------:R-:W-:-:S03]  /*1100*/  SEL R7, R99, R16, !P2 ;  /* 0x0000001063077207 */ /* 0x000fc60005000000 */
[----:B------:R-:W-:Y:S01]  /*1110*/  IMAD.HI.U32 R6, R11, R2, RZ ;  /* 0x000000020b067227 */ /* 0x000fe200078e00ff */
[----:B------:R-:W-:-:S04]  /*1120*/  @P0 SHF.R.U32.HI R12, RZ, R3, R14 ;  /* 0x00000003ff0c0219 */ /* 0x000fc8000001160e */
[----:B------:R-:W-:Y:S01]  /*1130*/  @P0 SHF.R.U32.HI R11, RZ, R3, R6 ;  /* 0x00000003ff0b0219 */ /* 0x000fe20000011606 */
[----:B------:R-:W-:-:S04]  /*1140*/  IMAD R12, R12, R9, RZ ;  /* 0x000000090c0c7224 */ /* 0x000fc800078e02ff */
[----:B------:R-:W-:Y:S01]  /*1150*/  IMAD R6, R11, R9, RZ ;  /* 0x000000090b067224 */ /* 0x000fe200078e02ff */
[----:B------:R-:W-:-:S04]  /*1160*/  ISETP.GE.AND P1, PT, R5, R12, PT ;  /* 0x0000000c0500720c */ /* 0x000fc80003f26270 */
[----:B------:R-:W-:Y:S01]  /*1170*/  ISETP.GE.OR P1, PT, R7, R6, P1 ;  /* 0x000000060700720c */ /* 0x000fe20000f26670 */
[----:B------:R-:W-:-:S05]  /*1180*/  IMAD.HI.U32 R6, R5, R2, RZ ;  /* 0x0000000205067227 */ /* 0x000fca00078e00ff */
[----:B------:R-:W-:-:S04]  /*1190*/  SHF.R.U32.HI R6, RZ, R3, R6 ;  /* 0x00000003ff067219 */ /* 0x000fc80000011606 */
[----:B------:R-:W-:-:S03]  /*11a0*/  SEL R6, R5, R6, !P0 ;  /* 0x0000000605067207 */ /* 0x000fc60004000000 */
[----:B------:R-:W-:Y:S01]  /*11b0*/  @!P1 IMAD.HI.U32 R8, R7, R2, RZ ;  /* 0x0000000207089227 */ /* 0x000fe200078e00ff */
[----:B------:R-:W-:-:S04]  /*11c0*/  IADD3 R2, PT, PT, -R6, RZ, RZ ;  /* 0x000000ff06027210 */ /* 0x000fc80007ffe1ff */
[----:B------:R-:W-:Y:S01]  /*11d0*/  @!P1 SHF.R.U32.HI R8, RZ, R3, R8 ;  /* 0x00000003ff089219 */ /* 0x000fe20000011608 */
[----:B------:R-:W-:-:S03]  /*11e0*/  IMAD R2, R9, R2, R5 ;  /* 0x0000000209027224 */ /* 0x000fc600078e0205 */
[----:B------:R-:W-:Y:S02]  /*11f0*/  @!P1 SEL R3, R7, R8, !P0 ;  /* 0x0000000807039207 */ /* 0x000fe40004000000 */
[----:B------:R-:W-:-:S03]  /*1200*/  IADD3 R8, PT, PT, -R5, RZ, RZ ;  /* 0x000000ff05087210 */ /* 0x000fc60007ffe1ff */
[--C-:B------:R-:W-:Y:S02]  /*1210*/  @!P1 IMAD.IADD R6, R6, 0x1, -R3.reuse ;  /* 0x0000000106069824 */ /* 0x100fe400078e0a03 */
[----:B------:R-:W-:Y:S01]  /*1220*/  @!P1 IMAD R3, R2, R11, R3 ;  /* 0x0000000b02039224 */ /* 0x000fe200078e0203 */
[----:B------:R-:W-:Y:S01]  /*1230*/  IADD3 R2, PT, PT, -R7, RZ, RZ ;  /* 0x000000ff07027210 */ /* 0x000fe20007ffe1ff */
[----:B------:R-:W-:Y:S02]  /*1240*/  @!P1 IMAD R5, R6, R9, R7 ;  /* 0x0000000906059224 */ /* 0x000fe400078e0207 */
[----:B------:R-:W-:Y:S02]  /*1250*/  IMAD R8, R4, R8, R97 ;  /* 0x0000000804087224 */ /* 0x000fe400078e0261 */
[----:B------:R-:W-:Y:S02]  /*1260*/  @!P1 IMAD.MOV.U32 R7, RZ, RZ, R3 ;  /* 0x000000ffff079224 */ /* 0x000fe400078e0003 */
[----:B------:R-:W-:-:S02]  /*1270*/  IMAD R2, R10, R2, R99 ;  /* 0x000000020a027224 */ /* 0x000fc400078e0263 */
[----:B------:R-:W-:Y:S02]  /*1280*/  IMAD R97, R5, R4, R8 ;  /* 0x0000000405617224 */ /* 0x000fe400078e0208 */
[----:B------:R-:W-:Y:S02]  /*1290*/  IMAD R99, R7, R10, R2 ;  /* 0x0000000a07637224 */ /* 0x000fe400078e0202 */
.L_x_16:
[----:B------:R-:W1:Y:S01]  /*12a0*/  LDCU UR4, c[0x0][0xb30] ;  /* 0x00016600ff0477ac */ /* 0x000e620008000800 */
[----:B------:R-:W2:Y:S08]  /*12b0*/  S2UR UR37, SR_CgaCtaId ;  /* 0x00000000002579c3 */ /* 0x000eb00000008800 */
[----:B------:R-:W3:Y:S01]  /*12c0*/  LDC R40, c[0x0][0xb24] ;  /* 0x0002c900ff287b82 */ /* 0x000ee20000000800 */
[----:B-1----:R-:W-:-:S09]  /*12d0*/  UISETP.NE.AND UP1, UPT, UR4, 0x1, UPT ;  /* 0x000000010400788c */ /* 0x002fd2000bf25270 */
[----:B--2---:R-:W-:Y:S05]  /*12e0*/  BRA.U UP1, `(.L_x_17) ;  /* 0x0000000101407547 */ /* 0x004fea000b800000 */
[----:B------:R-:W1:Y:S08]  /*12f0*/  LDC.64 R4, c[0x0][0xb10] ;  /* 0x0002c400ff047b82 */ /* 0x000e700000000a00 */
[----:B------:R-:W2:Y:S08]  /*1300*/  LDC.64 R2, c[0x0][0xb18] ;  /* 0x0002c600ff027b82 */ /* 0x000eb00000000a00 */
[----:B------:R-:W4:Y:S08]  /*1310*/  LDC R6, c[0x0][0xb20] ;  /* 0x0002c800ff067b82 */ /* 0x000f300000000800 */
[----:B------:R-:W3:Y:S01]  /*1320*/  LDC R8, c[0x0][0xb0c] ;  /* 0x0002c300ff087b82 */ /* 0x000ee20000000800 */
[----:B-1----:R-:W-:-:S05]  /*1330*/  IMAD.HI.U32 R4, R99, R4, RZ ;  /* 0x0000000463047227 */ /* 0x002fca00078e00ff */
[----:B------:R-:W-:Y:S01]  /*1340*/  SHF.R.U32.HI R4, RZ, R5, R4 ;  /* 0x00000005ff047219 */ /* 0x000fe20000011604 */
[----:B--2---:R-:W-:Y:S01]  /*1350*/  IMAD.HI.U32 R3, R97, R3, RZ ;  /* 0x0000000361037227 */ /* 0x004fe200078e00ff */
[----:B------:R-:W-:-:S04]  /*1360*/  ISETP.NE.AND P0, PT, R2, 0x1, PT ;  /* 0x000000010200780c */ /* 0x000fc80003f05270 */
[----:B----4-:R-:W-:-:S04]  /*1370*/  SHF.R.U32.HI R6, RZ, R6, R3 ;  /* 0x00000006ff067219 */ /* 0x010fc80000011603 */
[----:B------:R-:W-:Y:S02]  /*1380*/  SEL R3, R97, R6, !P0 ;  /* 0x0000000661037207 */ /* 0x000fe40004000000 */
[----:B---3--:R-:W-:-:S04]  /*1390*/  ISETP.NE.AND P1, PT, R8, 0x1, PT ;  /* 0x000000010800780c */ /* 0x008fc80003f25270 */
[----:B------:R-:W-:-:S05]  /*13a0*/  SEL R4, R99, R4, !P1 ;  /* 0x0000000463047207 */ /* 0x000fca0004800000 */
[----:B------:R-:W-:Y:S02]  /*13b0*/  IMAD.IADD R5, R3, 0x1, -R4 ;  /* 0x0000000103057824 */ /* 0x000fe400078e0a04 */
[----:B------:R-:W-:Y:S02]  /*13c0*/  IMAD.IADD R3, R4, 0x1, -R3 ;  /* 0x0000000104037824 */ /* 0x000fe400078e0a03 */
[----:B------:R-:W-:Y:S02]  /*13d0*/  IMAD R99, R5, R8, R99 ;  /* 0x0000000805637224 */ /* 0x000fe400078e0263 */
[----:B------:R-:W-:-:S07]  /*13e0*/  IMAD R97, R3, R2, R97 ;  /* 0x0000000203617224 */ /* 0x000fce00078e0261 */
.L_x_17:
[----:B------:R-:W-:Y:S01]  /*13f0*/  BAR.SYNC.DEFER_BLOCKING 0x0 ;  /* 0x0000000000007b1d */ /* 0x000fe20000010000 */
[----:B------:R-:W-:Y:S01]  /*1400*/  UISETP.NE.AND UP1, UPT, UR8, 0x2, UPT ;  /* 0x000000020800788c */ /* 0x000fe2000bf25270 */
[----:B------:R-:W-:Y:S02]  /*1410*/  ISETP.NE.OR P5, PT, R0, 0x2, !P5 ;  /* 0x000000020000780c */ /* 0x000fe40006fa5670 */
[----:B------:R-:W-:-:S06]  /*1420*/  LOP3.LUT R2, R103, 0x1f, RZ, 0xc0, !PT ;  /* 0x0000001f67027812 */ /* 0x000fcc00078ec0ff */
[----:B------:R-:W-:Y:S05]  /*1430*/  BRA.U UP1, `(.L_x_18) ;  /* 0x0000001501347547 */ /* 0x000fea000b800000 */
[----:B------:R-:W1:Y:S01]  /*1440*/  LDCU UR13, c[0x0][0x38c] ;  /* 0x00007180ff0d77ac */ /* 0x000e620008000800 */
[----:B------:R-:W2:Y:S01]  /*1450*/  LDC R9, c[0x0][0x370] ;  /* 0x0000dc00ff097b82 */ /* 0x000ea20000000800 */
[----:B------:R-:W-:Y:S01]  /*1460*/  PLOP3.LUT P1, PT, PT, PT, UP2, 0x80, 0x8 ;  /* 0x000000000008781c */ /* 0x000fe20003f2f028 */
[----:B------:R-:W-:Y:S01]  /*1470*/  IMAD.MOV.U32 R15, RZ, RZ, 0x1 ;  /* 0x00000001ff0f7424 */ /* 0x000fe200078e00ff */
[----:B------:R-:W-:Y:S01]  /*1480*/  ISETP.EQ.OR P4, PT, R2, RZ, P5 ;  /* 0x000000ff0200720c */ /* 0x000fe20002f82670 */
[----:B------:R-:W-:Y:S01]  /*1490*/  IMAD.MOV.U32 R14, RZ, RZ, RZ ;  /* 0x000000ffff0e7224 */ /* 0x000fe200078e00ff */
[----:B------:R-:W-:Y:S02]  /*14a0*/  PLOP3.LUT P1, PT, P1, PT, PT, 0x8, 0x80 ;  /* 0x000000000080781c */ /* 0x000fe40000f2e170 */
[----:B------:R-:W-:Y:S01]  /*14b0*/  CS2R R12, SRZ ;  /* 0x00000000000c7805 */ /* 0x000fe2000001ff00 */
[----:B------:R-:W-:Y:S01]  /*14c0*/  IMAD.MOV.U32 R10, RZ, RZ, 0x1 ;  /* 0x00000001ff0a7424 */ /* 0x000fe200078e00ff */
[----:B------:R-:W4:Y:S01]  /*14d0*/  LDC R0, c[0x0][0x374] ;  /* 0x0000dd00ff007b82 */ /* 0x000f220000000800 */
[----:B------:R-:W2:Y:S01]  /*14e0*/  LDCU.64 UR22, c[0x0][0x348] ;  /* 0x00006900ff1677ac */ /* 0x000ea20008000a00 */
[----:B------:R-:W-:Y:S01]  /*14f0*/  UMOV UR6, URZ ;  /* 0x000000ff00067c82 */ /* 0x000fe20008000000 */
[----:B-1----:R-:W-:-:S04]  /*1500*/  UIADD3 UR5, UPT, UPT, UR13, 0x7f, URZ ;  /* 0x0000007f0d057890 */ /* 0x002fc8000fffe0ff */
[----:B------:R-:W-:-:S04]  /*1510*/  USHF.R.S32.HI UR4, URZ, 0x1f, UR5 ;  /* 0x0000001fff047899 */ /* 0x000fc80008011405 */
[----:B------:R-:W-:-:S04]  /*1520*/  ULEA.HI UR4, UR4, UR5, URZ, 0x7 ;  /* 0x0000000504047291 */ /* 0x000fc8000f8f38ff */
[----:B------:R-:W-:Y:S02]  /*1530*/  USHF.R.S32.HI UR15, URZ, 0x7, UR4 ;  /* 0x00000007ff0f7899 */ /* 0x000fe40008011404 */
[----:B------:R-:W-:Y:S02]  /*1540*/  UIADD3 UR4, UPT, UPT, UR13, -0x1, URZ ;  /* 0xffffffff0d047890 */ /* 0x000fe4000fffe0ff */
[----:B------:R-:W-:Y:S02]  /*1550*/  UISETP.LT.U32.AND UP0, UPT, UR15, 0xa, UPT ;  /* 0x0000000a0f00788c */ /* 0x000fe4000bf01070 */
[----:B------:R-:W-:Y:S02]  /*1560*/  UISETP.GE.U32.AND UP1, UPT, UR4, -0xff, UPT ;  /* 0xffffff010400788c */ /* 0x000fe4000bf26070 */
[----:B------:R-:W-:Y:S02]  /*1570*/  USEL UR14, UR15, 0xa, UP0 ;  /* 0x0000000a0f0e7887 */ /* 0x000fe40008000000 */
[----:B------:R-:W-:-:S02]  /*1580*/  UIADD3 UR13, UPT, UPT, UR13, 0xfe, URZ ;  /* 0x000000fe0d0d7890 */ /* 0x000fc4000fffe0ff */
[----:B------:R-:W-:Y:S02]  /*1590*/  UIADD3 UR5, UPT, UPT, UR14, -0x1, URZ ;  /* 0xffffffff0e057890 */ /* 0x000fe4000fffe0ff */
[----:B------:R-:W-:-:S03]  /*15a0*/  UIADD3 UR7, UPT, UPT, UR15, -UR14, URZ ;  /* 0x8000000e0f077290 */ /* 0x000fc6000fffe0ff */
[----:B------:R-:W-:-:S04]  /*15b0*/  @UP1 UIADD3 UR5, UPT, UPT, UR14, URZ, URZ ;  /* 0x000000ff0e051290 */ /* 0x000fc8000fffe0ff */
[----:B--2---:R-:W-:-:S12]  /*15c0*/  UIADD3 UR5, UPT, UPT, UR5, 0x1, URZ ;  /* 0x0000000105057890 */ /* 0x004fd8000fffe0ff */
.L_x_36:
[----:B------:R-:W-:Y:S01]  /*15d0*/  UISETP.NE.AND UP0, UPT, UR37, URZ, UPT ;  /* 0x000000ff2500728c */ /* 0x000fe2000bf05270 */
[----:B------:R-:W1:Y:S08]  /*15e0*/  S2UR UR37, SR_CgaCtaId ;  /* 0x00000000002579c3 */ /* 0x000e700000008800 */
[----:B------:R-:W-:Y:S05]  /*15f0*/  BRA.U UP0, `(.L_x_19) ;  /* 0x0000000100347547 */ /* 0x000fea000b800000 */
[----:B------:R-:W2:Y:S01]  /*1600*/  S2R R2, SR_CgaCtaId ;  /* 0x0000000000027919 */ /* 0x000ea20000008800 */
[----:B------:R-:W-:-:S04]  /*1610*/  MOV R3, 0x400 ;  /* 0x0000040000037802 */ /* 0x000fc80000000f00 */
[----:B--2---:R-:W-:Y:S02]  /*1620*/  LEA R3, R2, R3, 0x18 ;  /* 0x0000000302037211 */ /* 0x004fe400078ec0ff */
[----:B------:R-:W-:-:S03]  /*1630*/  SHF.L.U32 R2, R10, 0x1f, RZ ;  /* 0x0000001f0a027819 */ /* 0x000fc600000006ff */
[----:B------:R-:W-:-:S04]  /*1640*/  IMAD R3, R12, 0x8, R3 ;  /* 0x000000080c037824 */ /* 0x000fc800078e0203 */
[----:B------:R-:W2:Y:S02]  /*1650*/  SYNCS.PHASECHK.TRANS64.TRYWAIT P0, [R3+URZ+0x130], R2 ;  /* 0x00013002030075a7 */ /* 0x000ea400080011ff */
[----:B--2---:R-:W-:Y:S05]  /*1660*/  @!P0 BRA `(.L_x_20) ;  /* 0x0000004c00a88947 */ /* 0x004fea0003800000 */
.L_x_102:
[----:B------:R-:W-:Y:S01]  /*1670*/  VIADD R12, R12, 0x1 ;  /* 0x000000010c0c7836 */ /* 0x000fe20000000000 */
[----:B------:R2:W-:Y:S04]  /*1680*/  SYNCS.ARRIVE.TRANS64.A1T0 RZ, [R3+URZ+0x120], RZ ;  /* 0x000120ff03ff79a7 */ /* 0x0005e800081000ff */
[----:B------:R-:W-:-:S04]  /*1690*/  ISETP.NE.AND P0, PT, R12, 0x2, PT ;  /* 0x000000020c00780c */ /* 0x000fc80003f05270 */
[----:B------:R-:W-:Y:S02]  /*16a0*/  SEL R12, R12, RZ, P0 ;  /* 0x000000ff0c0c7207 */ /* 0x000fe40000000000 */
[----:B--2---:R-:W-:-:S04]  /*16b0*/  SEL R3, RZ, 0x1, P0 ;  /* 0x00000001ff037807 */ /* 0x004fc80000000000 */
[----:B------:R-:W-:-:S07]  /*16c0*/  LOP3.LUT R10, R10, R3, RZ, 0x3c, !PT ;  /* 0x000000030a0a7212 */ /* 0x000fce00078e3cff */
.L_x_19:
[----:B------:R-:W-:Y:S01]  /*16d0*/  UMOV UR4, 0x400 ;  /* 0x0000040000047882 */ /* 0x000fe20000000000 */
[----:B------:R-:W-:Y:S01]  /*16e0*/  SHF.L.U32 R2, R15, 0x1f, RZ ;  /* 0x0000001f0f027819 */ /* 0x000fe200000006ff */
[----:B-1----:R-:W-:Y:S01]  /*16f0*/  ULEA UR4, UR37, UR4, 0x18 ;  /* 0x0000000425047291 */ /* 0x002fe2000f8ec0ff */
[----:B------:R-:W-:Y:S01]  /*1700*/  R2UR UR35, R99 ;  /* 0x00000000632372ca */ /* 0x000fe200000e0000 */
[----:B------:R-:W-:Y:S01]  /*1710*/  UISETP.GE.U32.AND UP0, UPT, UR13, 0xff, UPT ;  /* 0x000000ff0d00788c */ /* 0x000fe2000bf06070 */
[----:B------:R-:W-:Y:S01]  /*1720*/  R2UR UR11, R97 ;  /* 0x00000000610b72ca */ /* 0x000fe200000e0000 */
[----:B------:R-:W-:Y:S01]  /*1730*/  ULEA UR8, UR6, UR4, 0x3 ;  /* 0x0000000406087291 */ /* 0x000fe2000f8e18ff */
[----:B------:R-:W-:-:S08]  /*1740*/  UMOV UR24, URZ ;  /* 0x000000ff00187c82 */ /* 0x000fd00008000000 */
[----:B------:R1:W2:Y:S01]  /*1750*/  SYNCS.PHASECHK.TRANS64.TRYWAIT P0, [UR8+0x50], R2 ;  /* 0x00005002ff0075a7 */ /* 0x0002a20008001108 */
[----:B------:R-:W-:Y:S02]  /*1760*/  USHF.L.U32 UR35, UR35, 0x7, URZ ;  /* 0x0000000723237899 */ /* 0x000fe400080006ff */
[----:B------:R-:W-:Y:S01]  /*1770*/  USHF.L.U32 UR11, UR11, 0x5, URZ ;  /* 0x000000050b0b7899 */ /* 0x000fe200080006ff */
[----:B------:R-:W-:Y:S11]  /*1780*/  BRA.U !UP0, `(.L_x_21) ;  /* 0x0000000108a87547 */ /* 0x000ff6000b800000 */
[----:B------:R-:W-:Y:S01]  /*1790*/  UMOV UR16, URZ ;  /* 0x000000ff00107c82 */ /* 0x000fe20008000000 */
[----:B------:R-:W-:-:S05]  /*17a0*/  UMOV UR17, UR6 ;  /* 0x0000000600117c82 */ /* 0x000fca0008000000 */
.L_x_26:
[----:B-1----:R-:W-:Y:S01]  /*17b0*/  ULEA UR33, UR17, UR4, 0x3 ;  /* 0x0000000411217291 */ /* 0x002fe2000f8e18ff */
[----:B--2---:R-:W-:Y:S01]  /*17c0*/  @!P5 MOV R3, 0x5000 ;  /* 0x000050000003d802 */ /* 0x004fe20000000f00 */
[----:B--2---:R-:W-:Y:S10]  /*17d0*/  @P0 BRA `(.L_x_22) ;  /* 0x00000000000c0947 */ /* 0x004ff40003800000 */
[----:B------:R-:W-:-:S04]  /*17e0*/  SHF.L.U32 R5, R15, 0x1f, RZ ;  /* 0x0000001f0f057819 */ /* 0x000fc800000006ff */
[----:B------:R-:W2:Y:S02]  /*17f0*/  SYNCS.PHASECHK.TRANS64.TRYWAIT P0, [UR33+0x50], R5 ;  /* 0x00005005ff0075a7 */ /* 0x000ea40008001121 */
[----:B--2---:R-:W-:Y:S05]  /*1800*/  @!P0 BRA `(.L_x_23) ;  /* 0x0000004c00548947 */ /* 0x004fea0003800000 */
.L_x_22:
[----:B------:R2:W-:Y:S01]  /*1810*/  @!P5 SYNCS.ARRIVE.TRANS64 RZ, [UR33], R3 ;  /* 0x00000003ffffd9a7 */ /* 0x0005e20008000021 */
[----:B------:R-:W-:Y:S04]  /*1820*/  BSSY.RECONVERGENT B0, `(.L_x_24) ;  /* 0x0000003000007945 */ /* 0x000fe80003800200 */
[----:B------:R-:W-:Y:S05]  /*1830*/  @P4 BRA `(.L_x_25) ;  /* 0x0000000000044947 */ /* 0x000fea0003800000 */
[----:B------:R-:W-:Y:S05]  /*1840*/  BPT.TRAP 0x1 ;  /* 0x000000040000795c */ /* 0x000fea0000300000 */
.L_x_25:
[----:B------:R-:W-:Y:S05]  /*1850*/  BSYNC.RECONVERGENT B0 ;  /* 0x0000000000007941 */ /* 0x000fea0003800200 */
.L_x_24:
[----:B------:R-:W-:Y:S02]  /*1860*/  UIADD3 UR6, UPT, UPT, UR17, 0x1, URZ ;  /* 0x0000000111067890 */ /* 0x000fe4000fffe0ff */
[----:B------:R-:W-:Y:S02]  /*1870*/  ULEA UR32, UR17, UR4, 0xe ;  /* 0x0000000411207291 */ /* 0x000fe4000f8e70ff */
[----:B------:R-:W-:Y:S02]  /*1880*/  UISETP.NE.AND UP0, UPT, UR6, 0xa, UPT ;  /* 0x0000000a0600788c */ /* 0x000fe4000bf05270 */
[----:B------:R-:W-:Y:S02]  /*1890*/  UIADD3 UR26, UP1, UPT, UR22, 0x80, URZ ;  /* 0x00000080161a7890 */ /* 0x000fe4000ff3e0ff */
[----:B------:R-:W-:Y:S02]  /*18a0*/  USEL UR9, URZ, 0x1, UP0 ;  /* 0x00000001ff097887 */ /* 0x000fe40008000000 */
[----:B------:R-:W-:-:S02]  /*18b0*/  USEL UR6, UR6, URZ, UP0 ;  /* 0x000000ff06067287 */ /* 0x000fc40008000000 */
[----:B------:R-:W-:Y:S02]  /*18c0*/  UIADD3 UR20, UP0, UPT, UR22, 0x180, URZ ;  /* 0x0000018016147890 */ /* 0x000fe4000ff1e0ff */
[----:B------:R-:W-:Y:S01]  /*18d0*/  ULEA UR8, UR6, UR4, 0x3 ;  /* 0x0000000406087291 */ /* 0x000fe2000f8e18ff */
[----:B------:R-:W-:Y:S01]  /*18e0*/  LOP3.LUT R15, R15, UR9, RZ, 0x3c, !PT ;  /* 0x000000090f0f7c12 */ /* 0x000fe2000f8e3cff */
[----:B------:R-:W-:Y:S02]  /*18f0*/  USHF.L.U32 UR34, UR16, 0x7, URZ ;  /* 0x0000000710227899 */ /* 0x000fe400080006ff */
[----:B------:R-:W-:Y:S01]  /*1900*/  UIADD3.X UR27, UPT, UPT, URZ, UR23, URZ, UP1, !UPT ;  /* 0x00000017ff1b7290 */ /* 0x000fe20008ffe4ff */
[----:B-1----:R-:W-:Y:S01]  /*1910*/  SHF.L.U32 R2, R15, 0x1f, RZ ;  /* 0x0000001f0f027819 */ /* 0x002fe200000006ff */
[----:B------:R-:W-:Y:S02]  /*1920*/  UIADD3 UR32, UPT, UPT, UR32, 0x2300, URZ ;  /* 0x0000230020207890 */ /* 0x000fe4000fffe0ff */
[----:B------:R-:W-:Y:S01]  /*1930*/  UIADD3.X UR21, UPT, UPT, URZ, UR23, URZ, UP0, !UPT ;  /* 0x00000017ff157290 */ /* 0x000fe200087fe4ff */
[----:B------:R1:W1:Y:S01]  /*1940*/  SYNCS.PHASECHK.TRANS64.TRYWAIT P0, [UR8+0x50], R2 ;  /* 0x00005002ff0075a7 */ /* 0x0002620008001108 */
[----:B------:R-:W-:Y:S01]  /*1950*/  ULEA UR8, UR17, UR4, 0xc ;  /* 0x0000000411087291 */ /* 0x000fe2000f8e60ff */
[----:B------:R-:W-:Y:S01]  /*1960*/  UMOV UR18, 0x0 ;  /* 0x0000000000127882 */ /* 0x000fe20000000000 */
[----:B------:R-:W-:-:S02]  /*1970*/  UMOV UR19, 0x10000000 ;  /* 0x1000000000137882 */ /* 0x000fc40000000000 */
[----:B------:R-:W-:Y:S01]  /*1980*/  UIADD3 UR8, UPT, UPT, UR8, 0x2a300, URZ ;  /* 0x0002a30008087890 */ /* 0x000fe2000fffe0ff */
[----:B------:R1:W-:Y:S01]  /*1990*/  UTMALDG.3D [UR32], [UR26], desc[UR18] ;  /* 0x000012201a0075b4 */ /* 0x0003e20008011000 */
[----:B------:R-:W-:Y:S01]  /*19a0*/  UMOV UR12, UR36 ;  /* 0x00000024000c7c82 */ /* 0x000fe20008000000 */
[----:B------:R-:W-:Y:S01]  /*19b0*/  UMOV UR9, UR33 ;  /* 0x0000002100097c82 */ /* 0x000fe20008000000 */
[----:B------:R-:W-:Y:S01]  /*19c0*/  UMOV UR10, UR34 ;  /* 0x00000022000a7c82 */ /* 0x000fe20008000000 */
[----:B------:R-:W-:Y:S01]  /*19d0*/  UIADD3 UR16, UPT, UPT, UR16, 0x1, URZ ;  /* 0x0000000110107890 */ /* 0x000fe2000fffe0ff */
[----:B------:R-:W-:Y:S01]  /*19e0*/  UMOV UR24, UR5 ;  /* 0x0000000500187c82 */ /* 0x000fe20008000000 */
[----:B------:R-:W-:Y:S02]  /*19f0*/  UMOV UR17, UR6 ;  /* 0x0000000600117c82 */ /* 0x000fe40008000000 */
[----:B------:R1:W-:Y:S01]  /*1a00*/  UTMALDG.3D [UR8], [UR20], desc[UR18] ;  /* 0x00001208140075b4 */ /* 0x0003e20008011000 */
[----:B------:R-:W-:-:S09]  /*1a10*/  UISETP.NE.AND UP0, UPT, UR16, UR5, UPT ;  /* 0x000000051000728c */ /* 0x000fd2000bf05270 */
[----:B------:R-:W-:Y:S05]  /*1a20*/  BRA.U UP0, `(.L_x_26) ;  /* 0xfffffffd00607547 */ /* 0x000fea000b83ffff */
.L_x_21:
[----:B-1----:R-:W-:Y:S01]  /*1a30*/  ULEA UR8, UR6, UR4, 0x3 ;  /* 0x0000000406087291 */ /* 0x002fe2000f8e18ff */
[----:B------:R-:W-:Y:S01]  /*1a40*/  SHF.L.U32 R2, R15, 0x1f, RZ ;  /* 0x0000001f0f027819 */ /* 0x000fe200000006ff */
[----:B------:R-:W-:Y:S01]  /*1a50*/  @!P1 SYNCS.ARRIVE.TRANS64.A1T0 RZ, [UR4+0xb8], RZ ;  /* 0x0000b8ffffff99a7 */ /* 0x000fe20008100004 */
[----:B------:R-:W-:-:S06]  /*1a60*/  UISETP.GT.AND UP0, UPT, UR15, UR14, UPT ;  /* 0x0000000e0f00728c */ /* 0x000fcc000bf04270 */
[----:B--2---:R1:W2:Y:S03]  /*1a70*/  SYNCS.PHASECHK.TRANS64.TRYWAIT P0, [UR8+0x50], R2 ;  /* 0x00005002ff0075a7 */ /* 0x0042a60008001108 */
[----:B------:R-:W-:Y:S05]  /*1a80*/  BRA.U !UP0, `(.L_x_27) ;  /* 0x0000000108ac7547 */ /* 0x000fea000b800000 */
[----:B------:R-:W-:Y:S01]  /*1a90*/  UIADD3 UR21, UPT, UPT, UR7, UR24, URZ ;  /* 0x0000001807157290 */ /* 0x000fe2000fffe0ff */
[----:B------:R-:W-:-:S11]  /*1aa0*/  UMOV UR25, UR6 ;  /* 0x0000000600197c82 */ /* 0x000fd60008000000 */
.L_x_32:
[----:B-1----:R-:W-:Y:S01]  /*1ab0*/  ULEA UR17, UR25, UR4, 0x3 ;  /* 0x0000000419117291 */ /* 0x002fe2000f8e18ff */
[----:B--2---:R-:W-:Y:S01]  /*1ac0*/  @!P5 MOV R3, 0x5000 ;  /* 0x000050000003d802 */ /* 0x004fe20000000f00 */
[----:B--2---:R-:W-:Y:S10]  /*1ad0*/  @P0 BRA `(.L_x_28) ;  /* 0x00000000000c0947 */ /* 0x004ff40003800000 */
[----:B------:R-:W-:-:S04]  /*1ae0*/  SHF.L.U32 R5, R15, 0x1f, RZ ;  /* 0x0000001f0f057819 */ /* 0x000fc800000006ff */
[----:B------:R-:W2:Y:S02]  /*1af0*/  SYNCS.PHASECHK.TRANS64.TRYWAIT P0, [UR17+0x50], R5 ;  /* 0x00005005ff0075a7 */ /* 0x000ea40008001111 */
[----:B--2---:R-:W-:Y:S05]  /*1b00*/  @!P0 BRA `(.L_x_29) ;  /* 0x0000004800ac8947 */ /* 0x004fea0003800000 */
.L_x_28:
[----:B------:R2:W-:Y:S01]  /*1b10*/  @!P5 SYNCS.ARRIVE.TRANS64 RZ, [UR17], R3 ;  /* 0x00000003ffffd9a7 */ /* 0x0005e20008000011 */
[----:B------:R-:W-:Y:S04]  /*1b20*/  BSSY.RECONVERGENT B0, `(.L_x_30) ;  /* 0x0000003000007945 */ /* 0x000fe80003800200 */
[----:B------:R-:W-:Y:S05]  /*1b30*/  @P4 BRA `(.L_x_31) ;  /* 0x0000000000044947 */ /* 0x000fea0003800000 */
[----:B------:R-:W-:Y:S05]  /*1b40*/  BPT.TRAP 0x1 ;  /* 0x000000040000795c */ /* 0x000fea0000300000 */
.L_x_31:
[----:B------:R-:W-:Y:S05]  /*1b50*/  BSYNC.RECONVERGENT B0 ;  /* 0x0000000000007941 */ /* 0x000fea0003800200 */
.L_x_30:
        /* <DEDUP_REMOVED lines=10> */
[----:B------:R-:W-:Y:S01]  /*1c00*/  UIADD3 UR16, UPT, UPT, UR16, 0x2300, URZ ;  /* 0x0000230010107890 */ /* 0x000fe2000fffe0ff */
[----:B-1----:R-:W-:Y:S01]  /*1c10*/  SHF.L.U32 R2, R15, 0x1f, RZ ;  /* 0x0000001f0f027819 */ /* 0x002fe200000006ff */
[----:B------:R-:W-:Y:S02]  /*1c20*/  UIADD3.X UR31, UPT, UPT, URZ, UR23, URZ, UP1, !UPT ;  /* 0x00000017ff1f7290 */ /* 0x000fe40008ffe4ff */
[----:B------:R-:W-:Y:S01]  /*1c30*/  UIADD3.X UR29, UPT, UPT, URZ, UR23, URZ, UP0, !UPT ;  /* 0x00000017ff1d7290 */ /* 0x000fe200087fe4ff */
[----:B------:R1:W1:Y:S01]  /*1c40*/  SYNCS.PHASECHK.TRANS64.TRYWAIT P0, [UR8+0x50], R2 ;  /* 0x00005002ff0075a7 */ /* 0x0002620008001108 */
[----:B------:R-:W-:Y:S01]  /*1c50*/  ULEA UR8, UR25, UR4, 0xc ;  /* 0x0000000419087291 */ /* 0x000fe2000f8e60ff */
[----:B------:R-:W-:Y:S01]  /*1c60*/  UMOV UR26, 0x0 ;  /* 0x00000000001a7882 */ /* 0x000fe20000000000 */
[----:B------:R-:W-:-:S02]  /*1c70*/  UMOV UR27, 0x10000000 ;  /* 0x10000000001b7882 */ /* 0x000fc40000000000 */
[----:B------:R-:W-:Y:S01]  /*1c80*/  UIADD3 UR8, UPT, UPT, UR8, 0x2a300, URZ ;  /* 0x0002a30008087890 */ /* 0x000fe2000fffe0ff */
[----:B------:R-:W-:Y:S01]  /*1c90*/  UMOV UR19, UR35 ;  /* 0x0000002300137c82 */ /* 0x000fe20008000000 */
[----:B------:R-:W-:Y:S01]  /*1ca0*/  UMOV UR20, UR36 ;  /* 0x0000002400147c82 */ /* 0x000fe20008000000 */
[----:B------:R-:W-:Y:S01]  /*1cb0*/  UMOV UR12, UR36 ;  /* 0x00000024000c7c82 */ /* 0x000fe20008000000 */
[----:B------:R-:W-:Y:S01]  /*1cc0*/  UMOV UR9, UR17 ;  /* 0x0000001100097c82 */ /* 0x000fe20008000000 */
[----:B------:R-:W-:Y:S01]  /*1cd0*/  UMOV UR10, UR18 ;  /* 0x00000012000a7c82 */ /* 0x000fe20008000000 */
[----:B------:R1:W-:Y:S01]  /*1ce0*/  UTMALDG.3D [UR16], [UR30], desc[UR26] ;  /* 0x00001a101e0075b4 */ /* 0x0003e20008011000 */
[----:B------:R-:W-:Y:S01]  /*1cf0*/  UIADD3 UR24, UPT, UPT, UR24, 0x1, URZ ;  /* 0x0000000118187890 */ /* 0x000fe2000fffe0ff */
[----:B------:R-:W-:-:S03]  /*1d00*/  UMOV UR25, UR6 ;  /* 0x0000000600197c82 */ /* 0x000fc60008000000 */
[----:B------:R-:W-:Y:S01]  /*1d10*/  UISETP.NE.AND UP0, UPT, UR24, UR21, UPT ;  /* 0x000000151800728c */ /* 0x000fe2000bf05270 */
[----:B------:R1:W-:Y:S08]  /*1d20*/  UTMALDG.3D [UR8], [UR28], desc[UR26] ;  /* 0x00001a081c0075b4 */ /* 0x0003f00008011000 */
[----:B------:R-:W-:Y:S05]  /*1d30*/  BRA.U UP0, `(.L_x_32) ;  /* 0xfffffffd005c7547 */ /* 0x000fea000b83ffff */
.L_x_27:
[C---:B-1----:R-:W-:Y:S01]  /*1d40*/  LEA R2, R14.reuse, UR4, 0x3 ;  /* 0x000000040e027c11 */ /* 0x042fe2000f8e18ff */
[----:B------:R-:W-:Y:S01]  /*1d50*/  NOP ;  /* 0x0000000000007918 */ /* 0x000fe20000000000 */
[----:B--2---:R-:W-:Y:S02]  /*1d60*/  SHF.L.U32 R3, R13, 0x1f, RZ ;  /* 0x0000001f0d037819 */ /* 0x004fe400000006ff */
[----:B------:R-:W-:Y:S02]  /*1d70*/  LEA R4, R14, UR4, 0x4 ;  /* 0x000000040e047c11 */ /* 0x000fe4000f8e20ff */
[----:B------:R-:W1:Y:S02]  /*1d80*/  SYNCS.PHASECHK.TRANS64.TRYWAIT P0, [R2+URZ+0xc0], R3 ;  /* 0x0000c003020075a7 */ /* 0x000e6400080011ff */
[----:B-1----:R-:W-:Y:S05]  /*1d90*/  @!P0 BRA `(.L_x_33) ;  /* 0x0000004800208947 */ /* 0x002fea0003800000 */
.L_x_105:
[----:B------:R-:W2:Y:S01]  /*1da0*/  LDS.128 R4, [R4+0x150] ;  /* 0x0001500004047984 */ /* 0x000ea20000000c00 */
[----:B---3--:R-:W-:Y:S01]  /*1db0*/  ISETP.GE.AND P0, PT, R40, 0x1, PT ;  /* 0x000000012800780c */ /* 0x008fe20003f06270 */
[----:B-1----:R-:W-:Y:S01]  /*1dc0*/  VIADD R2, R2, 0xd0 ;  /* 0x000000d002027836 */ /* 0x002fe20000000000 */
[----:B------:R-:W-:Y:S01]  /*1dd0*/  @!PT LDS RZ, [RZ] ;  /* 0x00000000fffff984 */ /* 0x000fe20000000800 */
[----:B------:R-:W-:Y:S01]  /*1de0*/  @!PT LDS RZ, [RZ] ;  /* 0x00000000fffff984 */ /* 0x000fe20000000800 */
[----:B------:R-:W-:Y:S01]  /*1df0*/  @!PT LDS RZ, [RZ] ;  /* 0x00000000fffff984 */ /* 0x000fe20000000800 */
[----:B------:R-:W-:Y:S01]  /*1e00*/  @!PT LDS RZ, [RZ] ;  /* 0x00000000fffff984 */ /* 0x000fe20000000800 */
[----:B------:R1:W-:Y:S06]  /*1e10*/  MEMBAR.ALL.CTA ;  /* 0x0000000000007992 */ /* 0x0003ec0000008000 */
[----:B-1----:R-:W1:Y:S01]  /*1e20*/  FENCE.VIEW.ASYNC.S ;  /* 0x00000000000073c6 */ /* 0x002e620000000000 */
[----:B------:R-:W-:-:S04]  /*1e30*/  PRMT R2, RZ, 0x654, R2 ;  /* 0x00000654ff027816 */ /* 0x000fc80000000002 */
[----:B-1----:R1:W-:Y:S01]  /*1e40*/  SYNCS.ARRIVE.TRANS64.RED.A1T0 RZ, [R2+URZ], RZ ;  /* 0x000000ff02ff79a7 */ /* 0x0023e200081004ff */
[----:B--2---:R-:W-:-:S13]  /*1e50*/  LOP3.LUT P2, RZ, R6, 0x1, RZ, 0xc0, !PT ;  /* 0x0000000106ff7812 */ /* 0x004fda000784c0ff */
[----:B------:R-:W-:Y:S01]  /*1e60*/  @P2 SHF.R.U32.HI R3, RZ, 0x10, R5 ;  /* 0x00000010ff032819 */ /* 0x000fe20000011605 */
[----:B------:R-:W-:Y:S01]  /*1e70*/  VOTEU.ANY UP0, P2 ;  /* 0x0000000000ff7886 */ /* 0x000fe20001000100 */
[----:B------:R-:W-:Y:S02]  /*1e80*/  @P2 MOV R11, R4 ;  /* 0x00000004000b2202 */ /* 0x000fe40000000f00 */
[----:B------:R-:W-:Y:S02]  /*1e90*/  @P2 R2UR.BROADCAST UR8, R3 ;  /* 0x00000000030822ca */ /* 0x000fe400008e0000 */
[----:B------:R-:W-:-:S11]  /*1ea0*/  @P2 LOP3.LUT R8, R5, 0xffff, RZ, 0xc0, !PT ;  /* 0x0000ffff05082812 */ /* 0x000fd600078ec0ff */
[----:B------:R-:W-:Y:S01]  /*1eb0*/  @UP0 UMOV UR36, UR8 ;  /* 0x0000000800240c82 */ /* 0x000fe20008000000 */
[----:B-1----:R-:W-:Y:S05]  /*1ec0*/  @!P0 BRA `(.L_x_34) ;  /* 0x0000000000b88947 */ /* 0x002fea0003800000 */
[----:B------:R-:W4:Y:S01]  /*1ed0*/  LDC.64 R4, c[0x0][0xb18] ;  /* 0x0002c600ff047b82 */ /* 0x000f220000000a00 */
[----:B------:R-:W-:-:S07]  /*1ee0*/  ISETP.NE.AND P3, PT, R40, 0x1, PT ;  /* 0x000000012800780c */ /* 0x000fce0003f65270 */
[----:B------:R-:W1:Y:S08]  /*1ef0*/  LDC.64 R6, c[0x0][0xb10] ;  /* 0x0002c400ff067b82 */ /* 0x000e700000000a00 */
[----:B------:R-:W2:Y:S08]  /*1f00*/  LDC R16, c[0x0][0xb20] ;  /* 0x0002c800ff107b82 */ /* 0x000eb00000000800 */
[----:B------:R-:W3:Y:S01]  /*1f10*/  LDC R18, c[0x0][0xb0c] ;  /* 0x0002c300ff127b82 */ /* 0x000ee20000000800 */
[----:B----4-:R-:W-:Y:S01]  /*1f20*/  IMAD.HI.U32 R17, R0, R5, RZ ;  /* 0x0000000500117227 */ /* 0x010fe200078e00ff */
[----:B------:R-:W-:-:S03]  /*1f30*/  ISETP.NE.AND P0, PT, R4, 0x1, PT ;  /* 0x000000010400780c */ /* 0x000fc60003f05270 */
[----:B------:R-:W-:-:S03]  /*1f40*/  IMAD.HI.U32 R5, R8, R5, RZ ;  /* 0x0000000508057227 */ /* 0x000fc600078e00ff */
[----:B------:R-:W4:Y:S01]  /*1f50*/  LDC.64 R2, c[0x0][0xb28] ;  /* 0x0002ca00ff027b82 */ /* 0x000f220000000a00 */
[----:B-1----:R-:W-:-:S04]  /*1f60*/  IMAD.HI.U32 R20, R9, R6, RZ ;  /* 0x0000000609147227 */ /* 0x002fc800078e00ff */
[----:B------:R-:W-:Y:S01]  /*1f70*/  IMAD.HI.U32 R22, R11, R6, RZ ;  /* 0x000000060b167227 */ /* 0x000fe200078e00ff */
[----:B------:R-:W-:Y:S02]  /*1f80*/  SHF.R.U32.HI R20, RZ, R7, R20 ;  /* 0x00000007ff147219 */ /* 0x000fe40000011614 */
[-C--:B--2---:R-:W-:Y:S02]  /*1f90*/  SHF.R.U32.HI R17, RZ, R16.reuse, R17 ;  /* 0x00000010ff117219 */ /* 0x084fe40000011611 */
[----:B------:R-:W-:Y:S02]  /*1fa0*/  SHF.R.U32.HI R5, RZ, R16, R5 ;  /* 0x00000010ff057219 */ /* 0x000fe40000011605 */
[----:B------:R-:W-:Y:S02]  /*1fb0*/  SEL R17, R0, R17, !P0 ;  /* 0x0000001100117207 */ /* 0x000fe40004000000 */
[----:B------:R-:W-:Y:S02]  /*1fc0*/  SHF.R.U32.HI R22, RZ, R7, R22 ;  /* 0x00000007ff167219 */ /* 0x000fe40000011616 */
[----:B---3--:R-:W-:-:S02]  /*1fd0*/  ISETP.NE.AND P1, PT, R18, 0x1, PT ;  /* 0x000000011200780c */ /* 0x008fc40003f25270 */
[----:B------:R-:W-:Y:S02]  /*1fe0*/  SEL R5, R8, R5, !P0 ;  /* 0x0000000508057207 */ /* 0x000fe40004000000 */
[----:B------:R-:W-:Y:S02]  /*1ff0*/  SEL R19, R9, R20, !P1 ;  /* 0x0000001409137207 */ /* 0x000fe40004800000 */
[----:B------:R-:W-:Y:S01]  /*2000*/  SEL R7, R11, R22, !P1 ;  /* 0x000000160b077207 */ /* 0x000fe20004800000 */
[----:B----4-:R-:W-:-:S04]  /*2010*/  IMAD.HI.U32 R20, R17, R2, RZ ;  /* 0x0000000211147227 */ /* 0x010fc800078e00ff */
[----:B------:R-:W-:Y:S01]  /*2020*/  IMAD.HI.U32 R6, R19, R2, RZ ;  /* 0x0000000213067227 */ /* 0x000fe200078e00ff */
[----:B------:R-:W-:-:S04]  /*2030*/  @P3 SHF.R.U32.HI R17, RZ, R3, R20 ;  /* 0x00000003ff113219 */ /* 0x000fc80000011614 */
[----:B------:R-:W-:Y:S01]  /*2040*/  @P3 SHF.R.U32.HI R19, RZ, R3, R6 ;  /* 0x00000003ff133219 */ /* 0x000fe20000011606 */
[----:B------:R-:W-:-:S04]  /*2050*/  IMAD R17, R40, R17, RZ ;  /* 0x0000001128117224 */ /* 0x000fc800078e02ff */
[----:B------:R-:W-:Y:S01]  /*2060*/  IMAD R6, R40, R19, RZ ;  /* 0x0000001328067224 */ /* 0x000fe200078e02ff */
[C---:B------:R-:W-:Y:S02]  /*2070*/  ISETP.GE.AND P0, PT, R5.reuse, R17, PT ;  /* 0x000000110500720c */ /* 0x040fe40003f06270 */
[----:B------:R-:W-:Y:S02]  /*2080*/  IADD3 R17, PT, PT, -R5, RZ, RZ ;  /* 0x000000ff05117210 */ /* 0x000fe40007ffe1ff */
[----:B------:R-:W-:Y:S01]  /*2090*/  ISETP.GE.OR P0, PT, R7, R6, P0 ;  /* 0x000000060700720c */ /* 0x000fe20000706670 */
[----:B------:R-:W-:-:S04]  /*20a0*/  IMAD.HI.U32 R6, R5, R2, RZ ;  /* 0x0000000205067227 */ /* 0x000fc800078e00ff */
[----:B------:R-:W-:Y:S01]  /*20b0*/  IMAD R8, R4, R17, R8 ;  /* 0x0000001104087224 */ /* 0x000fe200078e0208 */
[----:B------:R-:W-:-:S04]  /*20c0*/  SHF.R.U32.HI R6, RZ, R3, R6 ;  /* 0x00000003ff067219 */ /* 0x000fc80000011606 */
[----:B------:R-:W-:-:S03]  /*20d0*/  SEL R6, R5, R6, !P3 ;  /* 0x0000000605067207 */ /* 0x000fc60005800000 */
[----:B------:R-:W-:-:S04]  /*20e0*/  @!P0 IMAD.HI.U32 R16, R7, R2, RZ ;  /* 0x0000000207108227 */ /* 0x000fc800078e00ff */
[----:B------:R-:W-:Y:S01]  /*20f0*/  IMAD.MOV R2, RZ, RZ, -R6 ;  /* 0x000000ffff027224 */ /* 0x000fe200078e0a06 */
[----:B------:R-:W-:-:S03]  /*2100*/  @!P0 SHF.R.U32.HI R16, RZ, R3, R16 ;  /* 0x00000003ff108219 */ /* 0x000fc60000011610 */
[----:B------:R-:W-:Y:S01]  /*2110*/  IMAD R2, R40, R2, R5 ;  /* 0x0000000228027224 */ /* 0x000fe200078e0205 */
[----:B------:R-:W-:-:S05]  /*2120*/  @!P0 SEL R3, R7, R16, !P3 ;  /* 0x0000001007038207 */ /* 0x000fca0005800000 */
[--C-:B------:R-:W-:Y:S02]  /*2130*/  @!P0 IMAD.IADD R6, R6, 0x1, -R3.reuse ;  /* 0x0000000106068824 */ /* 0x100fe400078e0a03 */
[----:B------:R-:W-:Y:S01]  /*2140*/  @!P0 IMAD R3, R2, R19, R3 ;  /* 0x0000001302038224 */ /* 0x000fe200078e0203 */
[----:B------:R-:W-:Y:S01]  /*2150*/  IADD3 R2, PT, PT, -R7, RZ, RZ ;  /* 0x000000ff07027210 */ /* 0x000fe20007ffe1ff */
[----:B------:R-:W-:Y:S02]  /*2160*/  @!P0 IMAD R5, R40, R6, R7 ;  /* 0x0000000628058224 */ /* 0x000fe400078e0207 */
[----:B------:R-:W-:Y:S02]  /*2170*/  @!P0 IMAD.MOV.U32 R7, RZ, RZ, R3 ;  /* 0x000000ffff078224 */ /* 0x000fe400078e0003 */
[----:B------:R-:W-:Y:S02]  /*2180*/  IMAD R2, R18, R2, R11 ;  /* 0x0000000212027224 */ /* 0x000fe400078e020b */
[----:B------:R-:W-:-:S02]  /*2190*/  IMAD R8, R5, R4, R8 ;  /* 0x0000000405087224 */ /* 0x000fc400078e0208 */
[----:B------:R-:W-:Y:S02]  /*21a0*/  IMAD R11, R7, R18, R2 ;  /* 0x00000012070b7224 */ /* 0x000fe400078e0202 */
.L_x_34:
[----:B------:R-:W1:Y:S02]  /*21b0*/  LDCU UR8, c[0x0][0xb30] ;  /* 0x00016600ff0877ac */ /* 0x000e640008000800 */
[----:B-1----:R-:W-:-:S09]  /*21c0*/  UISETP.NE.AND UP0, UPT, UR8, 0x1, UPT ;  /* 0x000000010800788c */ /* 0x002fd2000bf05270 */
[----:B------:R-:W-:Y:S05]  /*21d0*/  BRA.U UP0, `(.L_x_35) ;  /* 0x0000000100407547 */ /* 0x000fea000b800000 */
[----:B------:R-:W1:Y:S08]  /*21e0*/  LDC.64 R4, c[0x0][0xb10] ;  /* 0x0002c400ff047b82 */ /* 0x000e700000000a00 */
[----:B------:R-:W2:Y:S08]  /*21f0*/  LDC.64 R2, c[0x0][0xb18] ;  /* 0x0002c600ff027b82 */ /* 0x000eb00000000a00 */
[----:B------:R-:W3:Y:S08]  /*2200*/  LDC R6, c[0x0][0xb20] ;  /* 0x0002c800ff067b82 */ /* 0x000ef00000000800 */
[----:B------:R-:W4:Y:S01]  /*2210*/  LDC R16, c[0x0][0xb0c] ;  /* 0x0002c300ff107b82 */ /* 0x000f220000000800 */
[----:B-1----:R-:W-:-:S05]  /*2220*/  IMAD.HI.U32 R4, R11, R4, RZ ;  /* 0x000000040b047227 */ /* 0x002fca00078e00ff */
[----:B------:R-:W-:Y:S01]  /*2230*/  SHF.R.U32.HI R4, RZ, R5, R4 ;  /* 0x00000005ff047219 */ /* 0x000fe20000011604 */
[----:B--2---:R-:W-:Y:S01]  /*2240*/  IMAD.HI.U32 R3, R8, R3, RZ ;  /* 0x0000000308037227 */ /* 0x004fe200078e00ff */
[----:B------:R-:W-:-:S04]  /*2250*/  ISETP.NE.AND P0, PT, R2, 0x1, PT ;  /* 0x000000010200780c */ /* 0x000fc80003f05270 */
[----:B---3--:R-:W-:-:S04]  /*2260*/  SHF.R.U32.HI R3, RZ, R6, R3 ;  /* 0x00000006ff037219 */ /* 0x008fc80000011603 */
[----:B------:R-:W-:Y:S02]  /*2270*/  SEL R3, R8, R3, !P0 ;  /* 0x0000000308037207 */ /* 0x000fe40004000000 */
[----:B----4-:R-:W-:-:S04]  /*2280*/  ISETP.NE.AND P1, PT, R16, 0x1, PT ;  /* 0x000000011000780c */ /* 0x010fc80003f25270 */
[----:B------:R-:W-:-:S05]  /*2290*/  SEL R4, R11, R4, !P1 ;  /* 0x000000040b047207 */ /* 0x000fca0004800000 */
[----:B------:R-:W-:Y:S02]  /*22a0*/  IMAD.IADD R5, R3, 0x1, -R4 ;  /* 0x0000000103057824 */ /* 0x000fe400078e0a04 */
[----:B------:R-:W-:Y:S02]  /*22b0*/  IMAD.IADD R3, R4, 0x1, -R3 ;  /* 0x0000000104037824 */ /* 0x000fe400078e0a03 */
[----:B------:R-:W-:Y:S02]  /*22c0*/  IMAD R11, R5, R16, R11 ;  /* 0x00000010050b7224 */ /* 0x000fe400078e020b */
[----:B------:R-:W-:-:S07]  /*22d0*/  IMAD R8, R3, R2, R8 ;  /* 0x0000000203087224 */ /* 0x000fce00078e0208 */
.L_x_35:
[----:B------:R-:W-:Y:S01]  /*22e0*/  VIADD R14, R14, 0x1 ;  /* 0x000000010e0e7836 */ /* 0x000fe20000000000 */
[----:B------:R-:W-:Y:S01]  /*22f0*/  PLOP3.LUT P1, PT, PT, PT, PT, 0x80, 0x8 ;  /* 0x000000000008781c */ /* 0x000fe20003f2f070 */
[----:B------:R-:W-:Y:S02]  /*2300*/  IMAD.IADD R99, R11, 0x1, R96 ;  /* 0x000000010b637824 */ /* 0x000fe400078e0260 */
[----:B------:R-:W-:Y:S01]  /*2310*/  IMAD.IADD R97, R8, 0x1, R81 ;  /* 0x0000000108617824 */ /* 0x000fe200078e0251 */
[----:B------:R-:W-:-:S04]  /*2320*/  ISETP.NE.AND P0, PT, R14, 0x2, PT ;  /* 0x000000020e00780c */ /* 0x000fc80003f05270 */
[----:B------:R-:W-:Y:S02]  /*2330*/  SEL R2, RZ, 0x1, P0 ;  /* 0x00000001ff027807 */ /* 0x000fe40000000000 */
[----:B------:R-:W-:Y:S02]  /*2340*/  SEL R14, R14, RZ, P0 ;  /* 0x000000ff0e0e7207 */ /* 0x000fe40000000000 */
[----:B------:R-:W-:Y:S01]  /*2350*/  LOP3.LUT R13, R13, R2, RZ, 0x3c, !PT ;  /* 0x000000020d0d7212 */ /* 0x000fe200078e3cff */
[----:B------:R-:W-:Y:S06]  /*2360*/  @P2 BRA `(.L_x_36) ;  /* 0xfffffff000982947 */ /* 0x000fec000383ffff */
[----:B------:R-:W-:Y:S01]  /*2370*/  UIADD3 UR4, UPT, UPT, UR4, 0x50, URZ ;  /* 0x0000005004047890 */ /* 0x000fe2000fffe0ff */
[----:B------:R-:W-:-:S03]  /*2380*/  SHF.L.U32 R3, R15, 0x1f, RZ ;  /* 0x0000001f0f037819 */ /* 0x000fc600000006ff */
[----:B------:R-:W-:-:S09]  /*2390*/  ULEA UR5, UR6, UR4, 0x3 ;  /* 0x0000000406057291 */ /* 0x000fd2000f8e18ff */
[----:B------:R-:W1:Y:S02]  /*23a0*/  SYNCS.PHASECHK.TRANS64.TRYWAIT P0, [UR5], R3 ;  /* 0x00000003ff0075a7 */ /* 0x000e640008001105 */
[----:B-1----:R-:W-:Y:S05]  /*23b0*/  @!P0 BRA `(.L_x_37) ;  /* 0x0000004000ac8947 */ /* 0x002fea0003800000 */
.L_x_107:
[----:B------:R-:W-:-:S04]  /*23c0*/  UIADD3 UR6, UPT, UPT, UR6, 0x1, URZ ;  /* 0x0000000106067890 */ /* 0x000fc8000fffe0ff */
[----:B------:R-:W-:-:S04]  /*23d0*/  UISETP.NE.AND UP0, UPT, UR6, 0xa, UPT ;  /* 0x0000000a0600788c */ /* 0x000fc8000bf05270 */
[----:B------:R-:W-:Y:S02]  /*23e0*/  USEL UR7, URZ, 0x1, UP0 ;  /* 0x00000001ff077887 */ /* 0x000fe40008000000 */
[----:B------:R-:W-:-:S04]  /*23f0*/  USEL UR6, UR6, URZ, UP0 ;  /* 0x000000ff06067287 */ /* 0x000fc80008000000 */
[----:B------:R-:W-:Y:S01]  /*2400*/  ULEA UR5, UR6, UR4, 0x3 ;  /* 0x0000000406057291 */ /* 0x000fe2000f8e18ff */
[----:B------:R-:W-:-:S04]  /*2410*/  LOP3.LUT R2, R15, UR7, RZ, 0x3c, !PT ;  /* 0x000000070f027c12 */ /* 0x000fc8000f8e3cff */
[----:B-1----:R-:W-:-:S04]  /*2420*/  SHF.L.U32 R3, R2, 0x1f, RZ ;  /* 0x0000001f02037819 */ /* 0x002fc800000006ff */
[----:B------:R-:W1:Y:S02]  /*2430*/  SYNCS.PHASECHK.TRANS64.TRYWAIT P0, [UR5], R3 ;  /* 0x00000003ff0075a7 */ /* 0x000e640008001105 */
[----:B-1----:R-:W-:Y:S05]  /*2440*/  @!P0 BRA `(.L_x_38) ;  /* 0x0000004000a08947 */ /* 0x002fea0003800000 */
.L_x_109:
        /* <DEDUP_REMOVED lines=9> */
.L_x_111:
        /* <DEDUP_REMOVED lines=9> */
.L_x_113:
        /* <DEDUP_REMOVED lines=9> */
.L_x_115:
        /* <DEDUP_REMOVED lines=9> */
.L_x_117:
        /* <DEDUP_REMOVED lines=9> */
.L_x_119:
        /* <DEDUP_REMOVED lines=9> */
.L_x_121:
        /* <DEDUP_REMOVED lines=9> */
.L_x_123:
[----:B------:R-:W-:-:S04]  /*2840*/  UIADD3 UR6, UPT, UPT, UR6, 0x1, URZ ;  /* 0x0000000106067890 */ /* 0x000fc8000fffe0ff */
[----:B------:R-:W-:-:S04]  /*2850*/  UISETP.NE.AND UP0, UPT, UR6, 0xa, UPT ;  /* 0x0000000a0600788c */ /* 0x000fc8000bf05270 */
[----:B------:R-:W-:Y:S02]  /*2860*/  USEL UR5, URZ, 0x1, UP0 ;  /* 0x00000001ff057887 */ /* 0x000fe40008000000 */
[----:B------:R-:W-:-:S04]  /*2870*/  USEL UR6, UR6, URZ, UP0 ;  /* 0x000000ff06067287 */ /* 0x000fc80008000000 */
[----:B------:R-:W-:Y:S01]  /*2880*/  ULEA UR6, UR6, UR4, 0x3 ;  /* 0x0000000406067291 */ /* 0x000fe2000f8e18ff */
[----:B-1----:R-:W-:-:S04]  /*2890*/  LOP3.LUT R3, R2, UR5, RZ, 0x3c, !PT ;  /* 0x0000000502037c12 */ /* 0x002fc8000f8e3cff */
[----:B------:R-:W-:Y:S01]  /*28a0*/  SHF.L.U32 R3, R3, 0x1f, RZ ;  /* 0x0000001f03037819 */ /* 0x000fe200000006ff */
[----:B----4-:R-:W-:-:S07]  /*28b0*/  IMAD.U32 R0, RZ, RZ, UR6 ;  /* 0x00000006ff007e24 */ /* 0x010fce000f8e00ff */
.L_x_46:
[----:B-1----:R1:W2:Y:S02]  /*28c0*/  SYNCS.PHASECHK.TRANS64.TRYWAIT P0, [R0+URZ], R3 ;  /* 0x00000003000075a7 */ /* 0x0022a400080011ff */
[----:B--2---:R-:W-:Y:S05]  /*28d0*/  @!P0 NANOSLEEP.SYNCS 0x989680 ;  /* 0x009896800000895d */ /* 0x004fea0003900000 */
[----:B------:R-:W2:Y:S02]  /*28e0*/  @!P0 SYNCS.PHASECHK.TRANS64 P0, [R0+URZ], R3 ;  /* 0x00000003000085a7 */ /* 0x000ea400080010ff */
[----:B--2---:R-:W-:Y:S05]  /*28f0*/  @P0 EXIT ;  /* 0x000000000000094d */ /* 0x004fea0003800000 */
[----:B------:R-:W-:Y:S05]  /*2900*/  BRA `(.L_x_46) ;  /* 0xfffffffc00ec7947 */ /* 0x000fea000383ffff */
.L_x_18:
[----:B------:R-:W-:-:S04]  /*2910*/  UISETP.NE.AND UP1, UPT, UR37, URZ, UPT ;  /* 0x000000ff2500728c */ /* 0x000fc8000bf25270 */
[----:B------:R-:W-:-:S09]  /*2920*/  UISETP.NE.OR UP1, UPT, UR8, 0x1, UP1 ;  /* 0x000000010800788c */ /* 0x000fd20008f25670 */
[----:B------:R-:W-:Y:S05]  /*2930*/  BRA.U UP1, `(.L_x_47) ;  /* 0x0000000501487547 */ /* 0x000fea000b800000 */
[----:B------:R-:W-:Y:S01]  /*2940*/  ISETP.NE.AND P2, PT, R2, RZ, PT ;  /* 0x000000ff0200720c */ /* 0x000fe20003f45270 */
[----:B------:R-:W-:Y:S01]  /*2950*/  IMAD.MOV.U32 R12, RZ, RZ, 0x1 ;  /* 0x00000001ff0c7424 */ /* 0x000fe200078e00ff */
[----:B------:R-:W-:Y:S02]  /*2960*/  CS2R R10, SRZ ;  /* 0x00000000000a7805 */ /* 0x000fe4000001ff00 */
[----:B------:R-:W-:Y:S01]  /*2970*/  CS2R R8, SRZ ;  /* 0x0000000000087805 */ /* 0x000fe2000001ff00 */
[----:B------:R-:W-:Y:S01]  /*2980*/  UMOV UR4, 0x400 ;  /* 0x0000040000047882 */ /* 0x000fe20000000000 */
[----:B------:R-:W-:Y:S01]  /*2990*/  UMOV UR6, URZ ;  /* 0x000000ff00067c82 */ /* 0x000fe20008000000 */
[----:B------:R-:W-:-:S12]  /*29a0*/  ULEA UR37, UR37, UR4, 0x18 ;  /* 0x0000000425257291 */ /* 0x000fd8000f8ec0ff */
.L_x_51:
[----:B------:R-:W-:Y:S02]  /*29b0*/  LEA R0, R8, UR37, 0x3 ;  /* 0x0000002508007c11 */ /* 0x000fe4000f8e18ff */
[----:B------:R-:W-:-:S03]  /*29c0*/  SHF.L.U32 R5, R9, 0x1f, RZ ;  /* 0x0000001f09057819 */ /* 0x000fc600000006ff */
[----:B------:R-:W-:Y:S01]  /*29d0*/  VIADD R4, R0, 0x130 ;  /* 0x0000013000047836 */ /* 0x000fe20000000000 */
[----:B------:R-:W1:Y:S02]  /*29e0*/  SYNCS.PHASECHK.TRANS64.TRYWAIT P0, [R0+URZ+0x120], R5 ;  /* 0x00012005000075a7 */ /* 0x000e6400080011ff */
[----:B-1----:R-:W-:Y:S05]  /*29f0*/  @!P0 BRA `(.L_x_48) ;  /* 0x0000003c00f48947 */ /* 0x002fea0003800000 */
.L_x_124:
[----:B------:R-:W-:Y:S01]  /*2a00*/  ULEA UR5, UR6, UR37, 0x3 ;  /* 0x0000002506057291 */ /* 0x000fe2000f8e18ff */
[----:B------:R-:W-:Y:S02]  /*2a10*/  PRMT R4, RZ, 0x654, R4 ;  /* 0x00000654ff047816 */ /* 0x000fe40000000004 */
[----:B-1----:R-:W-:Y:S01]  /*2a20*/  SHF.L.U32 R5, R12, 0x1f, RZ ;  /* 0x0000001f0c057819 */ /* 0x002fe200000006ff */
[----:B------:R-:W-:Y:S01]  /*2a30*/  UIADD3 UR4, UPT, UPT, UR5, 0xc0, URZ ;  /* 0x000000c005047890 */ /* 0x000fe2000fffe0ff */
[----:B------:R1:W-:Y:S05]  /*2a40*/  SYNCS.ARRIVE.TRANS64.RED.A1T0 RZ, [R4+URZ], RZ ;  /* 0x000000ff04ff79a7 */ /* 0x0003ea00081004ff */
[----:B------:R-:W-:Y:S01]  /*2a50*/  IMAD.U32 R7, RZ, RZ, UR4 ;  /* 0x00000004ff077e24 */ /* 0x000fe2000f8e00ff */
[----:B------:R-:W2:Y:S04]  /*2a60*/  SYNCS.PHASECHK.TRANS64.TRYWAIT P0, [UR5+0xd0], R5 ;  /* 0x0000d005ff0075a7 */ /* 0x000ea80008001105 */
[----:B------:R-:W-:Y:S01]  /*2a70*/  PRMT R6, R2, 0x654, R7 ;  /* 0x0000065402067816 */ /* 0x000fe20000000007 */
[----:B-1----:R-:W-:Y:S01]  /*2a80*/  @!P2 IMAD.MOV.U32 R4, RZ, RZ, 0x10 ;  /* 0x00000010ff04a424 */ /* 0x002fe200078e00ff */
[----:B--2---:R-:W-:Y:S06]  /*2a90*/  @!P0 BRA `(.L_x_49) ;  /* 0x0000003c00e08947 */ /* 0x004fec0003800000 */
.L_x_126:
[----:B------:R-:W-:Y:S01]  /*2aa0*/  ULEA UR4, UR6, UR37, 0x4 ;  /* 0x0000002506047291 */ /* 0x000fe2000f8e20ff */
[----:B------:R-:W-:Y:S01]  /*2ab0*/  SEL R3, R6, R3, !P2 ;  /* 0x0000000306037207 */ /* 0x000fe20005000000 */
[----:B------:R-:W-:Y:S01]  /*2ac0*/  UIADD3 UR5, UPT, UPT, UR5, 0xc0, URZ ;  /* 0x000000c005057890 */ /* 0x000fe2000fffe0ff */
[----:B-1----:R-:W-:Y:S01]  /*2ad0*/  LEA R0, R11, UR37, 0x3 ;  /* 0x000000250b007c11 */ /* 0x002fe2000f8e18ff */
[----:B------:R-:W-:Y:S01]  /*2ae0*/  UIADD3 UR4, UPT, UPT, UR4, 0x150, URZ ;  /* 0x0000015004047890 */ /* 0x000fe2000fffe0ff */
[----:B------:R-:W-:Y:S01]  /*2af0*/  SHF.L.U32 R5, R10, 0x1f, RZ ;  /* 0x0000001f0a057819 */ /* 0x000fe200000006ff */
[----:B------:R1:W-:Y:S01]  /*2b00*/  @!P2 SYNCS.ARRIVE.TRANS64.RED RZ, [R3+URZ], R4 ;  /* 0x0000000403ffa9a7 */ /* 0x0003e200080004ff */
[----:B------:R-:W-:Y:S01]  /*2b10*/  UIADD3 UR6, UPT, UPT, UR6, 0x1, URZ ;  /* 0x0000000106067890 */ /* 0x000fe2000fffe0ff */
[----:B------:R-:W-:-:S03]  /*2b20*/  VIADD R8, R8, 0x1 ;  /* 0x0000000108087836 */ /* 0x000fc60000000000 */
[----:B------:R-:W-:Y:S02]  /*2b30*/  UISETP.NE.AND UP0, UPT, UR6, 0x2, UPT ;  /* 0x000000020600788c */ /* 0x000fe4000bf05270 */
[----:B------:R-:W-:Y:S06]  /*2b40*/  UGETNEXTWORKID.BROADCAST [UR4], [UR5] ;  /* 0x00000000040073ca */ /* 0x000fec0008000100 */
[----:B------:R-:W-:Y:S01]  /*2b50*/  USEL UR4, URZ, 0x1, UP0 ;  /* 0x00000001ff047887 */ /* 0x000fe20008000000 */
[----:B------:R-:W-:Y:S01]  /*2b60*/  ISETP.NE.AND P0, PT, R8, 0x2, PT ;  /* 0x000000020800780c */ /* 0x000fe20003f05270 */
[----:B------:R-:W-:Y:S01]  /*2b70*/  USEL UR6, UR6, URZ, UP0 ;  /* 0x000000ff06067287 */ /* 0x000fe20008000000 */
[----:B------:R-:W2:Y:S03]  /*2b80*/  SYNCS.PHASECHK.TRANS64.TRYWAIT P1, [R0+URZ+0xc0], R5 ;  /* 0x0000c005000075a7 */ /* 0x000ea600080211ff */
[----:B------:R-:W-:Y:S01]  /*2b90*/  LOP3.LUT R12, R12, UR4, RZ, 0x3c, !PT ;  /* 0x000000040c0c7c12 */ /* 0x000fe2000f8e3cff */
[----:B-12---:R-:W-:Y:S07]  /*2ba0*/  @!P1 BRA `(.L_x_50) ;  /* 0x0000003c00b49947 */ /* 0x006fee0003800000 */
.L_x_127:
[C---:B------:R-:W-:Y:S01]  /*2bb0*/  LEA R4, R11.reuse, UR37, 0x4 ;  /* 0x000000250b047c11 */ /* 0x040fe2000f8e20ff */
[----:B-1----:R-:W-:Y:S01]  /*2bc0*/  VIADD R0, R0, 0xd0 ;  /* 0x000000d000007836 */ /* 0x002fe20000000000 */
[----:B------:R-:W-:Y:S01]  /*2bd0*/  SEL R8, R8, RZ, P0 ;  /* 0x000000ff08087207 */ /* 0x000fe20000000000 */
[----:B------:R-:W-:-:S03]  /*2be0*/  VIADD R11, R11, 0x1 ;  /* 0x000000010b0b7836 */ /* 0x000fc60000000000 */
[----:B------:R-:W1:Y:S01]  /*2bf0*/  LDS.128 R4, [R4+0x150] ;  /* 0x0001500004047984 */ /* 0x000e620000000c00 */
[----:B------:R-:W-:Y:S02]  /*2c00*/  PRMT R0, RZ, 0x654, R0 ;  /* 0x00000654ff007816 */ /* 0x000fe40000000000 */
[C---:B------:R-:W-:Y:S01]  /*2c10*/  ISETP.NE.AND P1, PT, R11.reuse, 0x2, PT ;  /* 0x000000020b00780c */ /* 0x040fe20003f25270 */
[----:B------:R-:W-:Y:S01]  /*2c20*/  @!PT LDS RZ, [RZ] ;  /* 0x00000000fffff984 */ /* 0x000fe20000000800 */
[----:B------:R-:W-:Y:S01]  /*2c30*/  @!PT LDS RZ, [RZ] ;  /* 0x00000000fffff984 */ /* 0x000fe20000000800 */
[----:B------:R-:W-:Y:S01]  /*2c40*/  @!PT LDS RZ, [RZ] ;  /* 0x00000000fffff984 */ /* 0x000fe20000000800 */
[----:B------:R-:W-:Y:S01]  /*2c50*/  @!PT LDS RZ, [RZ] ;  /* 0x00000000fffff984 */ /* 0x000fe20000000800 */
[----:B------:R2:W-:Y:S06]  /*2c60*/  MEMBAR.ALL.CTA ;  /* 0x0000000000007992 */ /* 0x0005ec0000008000 */
[----:B--2---:R-:W2:Y:S01]  /*2c70*/  FENCE.VIEW.ASYNC.S ;  /* 0x00000000000073c6 */ /* 0x004ea20000000000 */
[----:B------:R-:W-:Y:S01]  /*2c80*/  SEL R11, R11, RZ, P1 ;  /* 0x000000ff0b0b7207 */ /* 0x000fe20000800000 */
[----:B--2---:R2:W-:Y:S01]  /*2c90*/  SYNCS.ARRIVE.TRANS64.RED.A1T0 RZ, [R0+URZ], RZ ;  /* 0x000000ff00ff79a7 */ /* 0x0045e200081004ff */
[----:B-1----:R-:W-:-:S02]  /*2ca0*/  LOP3.LUT P3, RZ, R6, 0x1, RZ, 0xc0, !PT ;  /* 0x0000000106ff7812 */ /* 0x002fc4000786c0ff */
[----:B------:R-:W-:-:S04]  /*2cb0*/  SEL R5, RZ, 0x1, P1 ;  /* 0x00000001ff057807 */ /* 0x000fc80000800000 */
[----:B------:R-:W-:Y:S02]  /*2cc0*/  LOP3.LUT R10, R10, R5, RZ, 0x3c, !PT ;  /* 0x000000050a0a7212 */ /* 0x000fe400078e3cff */
[----:B--2---:R-:W-:-:S04]  /*2cd0*/  SEL R0, RZ, 0x1, P0 ;  /* 0x00000001ff007807 */ /* 0x004fc80000000000 */
[----:B------:R-:W-:Y:S01]  /*2ce0*/  LOP3.LUT R9, R9, R0, RZ, 0x3c, !PT ;  /* 0x0000000009097212 */ /* 0x000fe200078e3cff */
[----:B------:R-:W-:Y:S06]  /*2cf0*/  @P3 BRA `(.L_x_51) ;  /* 0xfffffffc002c3947 */ /* 0x000fec000383ffff */
[----:B------:R-:W-:Y:S01]  /*2d00*/  ULEA UR5, UR6, UR37, 0x3 ;  /* 0x0000002506057291 */ /* 0x000fe2000f8e18ff */
[----:B------:R-:W-:-:S08]  /*2d10*/  SHF.L.U32 R3, R12, 0x1f, RZ ;  /* 0x0000001f0c037819 */ /* 0x000fd000000006ff */
[----:B------:R-:W1:Y:S02]  /*2d20*/  SYNCS.PHASECHK.TRANS64 P0, [UR5+0xd0], R3 ;  /* 0x0000d003ff0075a7 */ /* 0x000e640008001005 */
[----:B-1----:R-:W-:Y:S05]  /*2d30*/  @P0 BRA `(.L_x_52) ;  /* 0x0000000000080947 */ /* 0x002fea0003800000 */
[----:B------:R-:W1:Y:S02]  /*2d40*/  SYNCS.PHASECHK.TRANS64.TRYWAIT P0, [UR5+0xd0], R3 ;  /* 0x0000d003ff0075a7 */ /* 0x000e640008001105 */
[----:B-1----:R-:W-:Y:S05]  /*2d50*/  @!P0 BRA `(.L_x_53) ;  /* 0x0000003c005c8947 */ /* 0x002fea0003800000 */
.L_x_52:
[----:B------:R-:W-:-:S04]  /*2d60*/  UIADD3 UR4, UPT, UPT, UR6, 0x1, URZ ;  /* 0x0000000106047890 */ /* 0x000fc8000fffe0ff */
[----:B------:R-:W-:-:S04]  /*2d70*/  UISETP.NE.AND UP0, UPT, UR4, 0x2, UPT ;  /* 0x000000020400788c */ /* 0x000fc8000bf05270 */
[----:B------:R-:W-:Y:S02]  /*2d80*/  USEL UR7, URZ, 0x1, UP0 ;  /* 0x00000001ff077887 */ /* 0x000fe40008000000 */
[----:B------:R-:W-:-:S04]  /*2d90*/  USEL UR4, UR4, URZ, UP0 ;  /* 0x000000ff04047287 */ /* 0x000fc80008000000 */
[----:B------:R-:W-:Y:S01]  /*2da0*/  ULEA UR4, UR4, UR37, 0x3 ;  /* 0x0000002504047291 */ /* 0x000fe2000f8e18ff */
[----:B-1----:R-:W-:-:S04]  /*2db0*/  LOP3.LUT R3, R12, UR7, RZ, 0x3c, !PT ;  /* 0x000000070c037c12 */ /* 0x002fc8000f8e3cff */
[----:B------:R-:W-:-:S04]  /*2dc0*/  SHF.L.U32 R0, R3, 0x1f, RZ ;  /* 0x0000001f03007819 */ /* 0x000fc800000006ff */
[----:B------:R-:W1:Y:S02]  /*2dd0*/  SYNCS.PHASECHK.TRANS64 P0, [UR4+0xd0], R0 ;  /* 0x0000d000ff0075a7 */ /* 0x000e640008001004 */
[----:B-1----:R-:W-:Y:S05]  /*2de0*/  @P0 EXIT ;  /* 0x000000000000094d */ /* 0x002fea0003800000 */
[----:B------:R-:W-:Y:S02]  /*2df0*/  SHF.L.U32 R3, R3, 0x1f, RZ ;  /* 0x0000001f03037819 */ /* 0x000fe400000006ff */
[----:B------:R-:W-:-:S07]  /*2e00*/  MOV R0, UR4 ;  /* 0x0000000400007c02 */ /* 0x000fce0008000f00 */
.L_x_54:
[----:B-1----:R1:W2:Y:S02]  /*2e10*/  SYNCS.PHASECHK.TRANS64.TRYWAIT P0, [R0+URZ+0xd0], R3 ;  /* 0x0000d003000075a7 */ /* 0x0022a400080011ff */
[----:B--2---:R-:W-:Y:S05]  /*2e20*/  @!P0 NANOSLEEP.SYNCS 0x989680 ;  /* 0x009896800000895d */ /* 0x004fea0003900000 */
[----:B------:R-:W2:Y:S02]  /*2e30*/  @!P0 SYNCS.PHASECHK.TRANS64 P0, [R0+URZ+0xd0], R3 ;  /* 0x0000d003000085a7 */ /* 0x000ea400080010ff */
[----:B--2---:R-:W-:Y:S05]  /*2e40*/  @P0 EXIT ;  /* 0x000000000000094d */ /* 0x004fea0003800000 */
[----:B------:R-:W-:Y:S05]  /*2e50*/  BRA `(.L_x_54) ;  /* 0xfffffffc00ec7947 */ /* 0x000fea000383ffff */
.L_x_47:
[----:B------:R-:W-:-:S09]  /*2e60*/  UISETP.NE.AND UP1, UPT, UR8, URZ, UPT ;  /* 0x000000ff0800728c */ /* 0x000fd2000bf25270 */
[----:B------:R-:W-:Y:S05]  /*2e70*/  BRA.U UP1, `(.L_x_55) ;  /* 0x0000000d01b47547 */ /* 0x000fea000b800000 */
[----:B------:R-:W-:Y:S01]  /*2e80*/  UMOV UR4, 0x40 ;  /* 0x0000004000047882 */ /* 0x000fe20000000000 */
[----:B------:R-:W-:Y:S01]  /*2e90*/  NOP ;  /* 0x0000000000007918 */ /* 0x000fe20000000000 */
[----:B------:R-:W-:Y:S01]  /*2ea0*/  ULEA UR4, UR37, UR4, 0x18 ;  /* 0x0000000425047291 */ /* 0x000fe2000f8ec0ff */
[----:B------:R-:W-:Y:S02]  /*2eb0*/  UMOV UR5, 0x400 ;  /* 0x0000040000057882 */ /* 0x000fe40000000000 */
[----:B------:R-:W-:-:S06]  /*2ec0*/  ULEA UR37, UR37, UR5, 0x18 ;  /* 0x0000000525257291 */ /* 0x000fcc000f8ec0ff */
[----:B------:R-:W1:Y:S02]  /*2ed0*/  LDS.U8 R0, [UR4+0x1c] ;  /* 0x00001c04ff007984 */ /* 0x000e640008000000 */
[----:B-1----:R-:W-:-:S13]  /*2ee0*/  ISETP.NE.AND P0, PT, R0, RZ, PT ;  /* 0x000000ff0000720c */ /* 0x002fda0003f05270 */
[----:B------:R-:W-:Y:S05]  /*2ef0*/  @P0 BRA `(.L_x_56) ;  /* 0x0000000000580947 */ /* 0x000fea0003800000 */
[----:B------:R-:W-:-:S13]  /*2f00*/  ELECT P0, URZ, PT ;  /* 0x0000000000ff782f */ /* 0x000fda0003800000 */
[----:B------:R-:W-:Y:S05]  /*2f10*/  @!P0 BRA `(.L_x_57) ;  /* 0x0000000000608947 */ /* 0x000fea0003800000 */
[----:B------:R-:W-:Y:S01]  /*2f20*/  UMOV UR5, 0x10 ;  /* 0x0000001000057882 */ /* 0x000fe20000000000 */
[----:B------:R-:W-:Y:S01]  /*2f30*/  HFMA2 R0, -RZ, RZ, 0, 5.9604644775390625e-08 ;  /* 0x00000001ff007431 */ /* 0x000fe200000001ff */
[----:B------:R-:W-:-:S03]  /*2f40*/  MOV R2, 0xffff ;  /* 0x0000ffff00027802 */ /* 0x000fc60000000f00 */
[----:B------:R-:W-:Y:S04]  /*2f50*/  DEPBAR.LE SB1, 0x36 ;  /* 0x00009d800000791a */ /* 0x000fe80000000000 */
[----:B------:R-:W1:Y:S02]  /*2f60*/  UTCATOMSWS.FIND_AND_SET.ALIGN UP0, UR5, UR5 ;  /* 0x00000005000575e3 */ /* 0x000e640008000800 */
[----:B-1----:R-:W-:Y:S01]  /*2f70*/  MOV R3, UR5 ;  /* 0x0000000500037c02 */ /* 0x002fe20008000f00 */
[----:B------:R-:W-:Y:S06]  /*2f80*/  BRA.U UP0, `(.L_x_58) ;  /* 0x0000000100187547 */ /* 0x000fec000b800000 */
.L_x_59:
[----:B------:R-:W-:Y:S05]  /*2f90*/  NANOSLEEP 0x64 ;  /* 0x000000640000795d */ /* 0x000fea0003800000 */
[----:B------:R-:W-:-:S05]  /*2fa0*/  UMOV UR5, 0x10 ;  /* 0x0000001000057882 */ /* 0x000fca0000000000 */
[----:B------:R-:W-:Y:S04]  /*2fb0*/  DEPBAR.LE SB1, 0x36 ;  /* 0x00009d800000791a */ /* 0x000fe80000000000 */
[----:B------:R-:W1:Y:S02]  /*2fc0*/  UTCATOMSWS.FIND_AND_SET.ALIGN UP0, UR5, UR5 ;  /* 0x00000005000575e3 */ /* 0x000e640008000800 */
[----:B-1----:R-:W-:Y:S01]  /*2fd0*/  MOV R3, UR5 ;  /* 0x0000000500037c02 */ /* 0x002fe20008000f00 */
[----:B------:R-:W-:Y:S05]  /*2fe0*/  BRA.U !UP0, `(.L_x_59) ;  /* 0xfffffffd08e87547 */ /* 0x000fea000b83ffff */
.L_x_58:
[-C--:B------:R-:W-:Y:S02]  /*2ff0*/  SHF.L.U32 R2, R2, R3.reuse, RZ ;  /* 0x0000000302027219 */ /* 0x080fe400000006ff */
[----:B------:R-:W-:Y:S01]  /*3000*/  SHF.L.U32 R0, R0, R3, RZ ;  /* 0x0000000300007219 */ /* 0x000fe200000006ff */
[----:B------:R-:W-:Y:S02]  /*3010*/  IMAD.SHL.U32 R3, R3, 0x20, RZ ;  /* 0x0000002003037824 */ /* 0x000fe400078e00ff */
[----:B------:R1:W-:Y:S04]  /*3020*/  ATOMS.OR RZ, [UR4+0x14], R2 ;  /* 0x00001402ffff798c */ /* 0x0003e8000b000004 */
[----:B------:R1:W-:Y:S04]  /*3030*/  ATOMS.OR RZ, [UR4+0x18], R0 ;  /* 0x00001800ffff798c */ /* 0x0003e8000b000004 */
[----:B------:R1:W-:Y:S01]  /*3040*/  STS [UR37+0x170], R3 ;  /* 0x00017003ff007988 */ /* 0x0003e20008000825 */
[----:B------:R-:W-:Y:S05]  /*3050*/  BRA `(.L_x_57) ;  /* 0x0000000000107947 */ /* 0x000fea0003800000 */
.L_x_56:
[----:B------:R-:W-:Y:S02]  /*3060*/  MOV R0, 0xffffffff ;  /* 0xffffffff00007802 */ /* 0x000fe40000000f00 */
[----:B------:R-:W-:-:S03]  /*3070*/  MOV R2, 0x30a0 ;  /* 0x000030a000027802 */ /* 0x000fc60000000f00 */
[----:B------:R1:W-:Y:S04]  /*3080*/  STS [UR37+0x170], R0 ;  /* 0x00017000ff007988 */ /* 0x0003e80008000825 */
[----:B-1-3-5:R-:W-:Y:S05]  /*3090*/  CALL.REL.NOINC `($__internal_1_$__cuda_sm10x_tcgen05_guardrail_trap_phase_invalid_during_alloc) ;  /* 0x0000003c00d87944 */ /* 0x02afea0003c00000 */
.L_x_57:
[----:B------:R-:W-:Y:S05]  /*30a0*/  WARPSYNC.ALL ;  /* 0x0000000000007948 */ /* 0x000fea0003800000 */
[----:B------:R-:W2:Y:S01]  /*30b0*/  S2UR UR5, SR_CgaCtaId ;  /* 0x00000000000579c3 */ /* 0x000ea20000008800 */
[----:B------:R-:W-:Y:S01]  /*30c0*/  UMOV UR4, 0x400 ;  /* 0x0000040000047882 */ /* 0x000fe20000000000 */
[----:B------:R-:W-:-:S06]  /*30d0*/  NOP ;  /* 0x0000000000007918 */ /* 0x000fcc0000000000 */
[----:B------:R-:W-:Y:S06]  /*30e0*/  BAR.ARV 0x6, 0xa0 ;  /* 0x0182800000007b1d */ /* 0x000fec0000002000 */
[----:B------:R-:W4:Y:S01]  /*30f0*/  LDCU UR7, c[0x0][0x38c] ;  /* 0x00007180ff0777ac */ /* 0x000f220008000800 */
[----:B------:R-:W-:Y:S01]  /*3100*/  IMAD.MOV.U32 R11, RZ, RZ, 0x1 ;  /* 0x00000001ff0b7424 */ /* 0x000fe200078e00ff */
[----:B------:R-:W-:Y:S01]  /*3110*/  CS2R R8, SRZ ;  /* 0x0000000000087805 */ /* 0x000fe2000001ff00 */
[----:B------:R-:W-:Y:S01]  /*3120*/  IMAD.MOV.U32 R10, RZ, RZ, RZ ;  /* 0x000000ffff0a7224 */ /* 0x000fe200078e00ff */
[----:B------:R-:W3:Y:S01]  /*3130*/  LDCU UR6, c[0x0][0x38c] ;  /* 0x00007180ff0677ac */ /* 0x000ee20008000800 */
[----:B------:R-:W-:Y:S01]  /*3140*/  UMOV UR15, URZ ;  /* 0x000000ff000f7c82 */ /* 0x000fe20008000000 */
[----:B------:R-:W-:Y:S01]  /*3150*/  UMOV UR14, URZ ;  /* 0x000000ff000e7c82 */ /* 0x000fe20008000000 */
[----:B--2---:R-:W-:Y:S01]  /*3160*/  ULEA UR5, UR5, UR4, 0x18 ;  /* 0x0000000405057291 */ /* 0x004fe2000f8ec0ff */
[----:B------:R-:W-:Y:S01]  /*3170*/  UMOV UR24, 0x0 ;  /* 0x0000000000187882 */ /* 0x000fe20000000000 */
[----:B------:R-:W-:-:S02]  /*3180*/  UMOV UR25, 0x80804a0 ;  /* 0x080804a000197882 */ /* 0x000fc40000000000 */
[----:B------:R-:W-:Y:S02]  /*3190*/  UIADD3 UR10, UPT, UPT, UR5, 0x2300, URZ ;  /* 0x00002300050a7890 */ /* 0x000fe4000fffe0ff */
[----:B------:R-:W-:Y:S02]  /*31a0*/  UIADD3 UR11, UPT, UPT, UR5, 0x2a300, URZ ;  /* 0x0002a300050b7890 */ /* 0x000fe4000fffe0ff */
[----:B----4-:R-:W-:Y:S01]  /*31b0*/  UIADD3 UR7, UPT, UPT, UR7, 0x7f, URZ ;  /* 0x0000007f07077890 */ /* 0x010fe2000fffe0ff */
[----:B-1----:R-:W1:Y:S01]  /*31c0*/  LDS R0, [UR5+0x170] ;  /* 0x00017005ff007984 */ /* 0x002e620008000800 */
[----:B------:R-:W-:Y:S02]  /*31d0*/  USHF.R.U32.HI UR10, URZ, 0x4, UR10 ;  /* 0x00000004ff0a7899 */ /* 0x000fe4000801160a */
[----:B------:R-:W-:Y:S02]  /*31e0*/  USHF.R.S32.HI UR4, URZ, 0x1f, UR7 ;  /* 0x0000001fff047899 */ /* 0x000fe40008011407 */
[----:B------:R-:W-:-:S02]  /*31f0*/  USHF.R.U32.HI UR11, URZ, 0x4, UR11 ;  /* 0x00000004ff0b7899 */ /* 0x000fc4000801160b */
[----:B------:R-:W-:Y:S02]  /*3200*/  ULEA.HI UR4, UR4, UR7, URZ, 0x7 ;  /* 0x0000000704047291 */ /* 0x000fe4000f8f38ff */
[----:B------:R-:W-:Y:S02]  /*3210*/  ULOP3.LUT UR10, UR10, 0x3fff, URZ, 0xc0, !UPT ;  /* 0x00003fff0a0a7892 */ /* 0x000fe4000f8ec0ff */
[----:B------:R-:W-:Y:S02]  /*3220*/  USHF.R.S32.HI UR4, URZ, 0x7, UR4 ;  /* 0x00000007ff047899 */ /* 0x000fe40008011404 */
[----:B------:R-:W-:Y:S02]  /*3230*/  ULOP3.LUT UR11, UR11, 0x3fff, URZ, 0xc0, !UPT ;  /* 0x00003fff0b0b7892 */ /* 0x000fe4000f8ec0ff */
[----:B------:R-:W-:Y:S01]  /*3240*/  UISETP.LT.AND UP0, UPT, UR4, 0x1, UPT ;  /* 0x000000010400788c */ /* 0x000fe2000bf01270 */
[----:B------:R-:W-:Y:S01]  /*3250*/  UMOV UR22, 0x0 ;  /* 0x0000000000167882 */ /* 0x000fe20000000000 */
[----:B------:R-:W-:-:S02]  /*3260*/  UMOV UR23, 0x80804a0 ;  /* 0x080804a000177882 */ /* 0x000fc40000000000 */
[----:B------:R-:W-:Y:S02]  /*3270*/  USEL UR9, UR4, 0x1, !UP0 ;  /* 0x0000000104097887 */ /* 0x000fe4000c000000 */
[----:B------:R-:W-:Y:S02]  /*3280*/  ULOP3.LUT UR10, UR10, 0x10000, URZ, 0xfc, !UPT ;  /* 0x000100000a0a7892 */ /* 0x000fe4000f8efcff */
[----:B------:R-:W-:Y:S02]  /*3290*/  ULOP3.LUT UR11, UR11, 0x10000, URZ, 0xfc, !UPT ;  /* 0x000100000b0b7892 */ /* 0x000fe4000f8efcff */
[----:B------:R-:W-:Y:S02]  /*32a0*/  UIADD3 UR9, UPT, UPT, -UR9, URZ, URZ ;  /* 0x000000ff09097290 */ /* 0x000fe4000fffe1ff */
[----:B---3--:R-:W-:Y:S01]  /*32b0*/  UISETP.GE.AND UP3, UPT, UR6, 0x1, UPT ;  /* 0x000000010600788c */ /* 0x008fe2000bf66270 */
[----:B------:R-:W-:Y:S01]  /*32c0*/  UMOV UR20, 0x0 ;  /* 0x0000000000147882 */ /* 0x000fe20000000000 */
[----:B------:R-:W-:Y:S01]  /*32d0*/  UMOV UR21, 0x80804a0 ;  /* 0x080804a000157882 */ /* 0x000fe20000000000 */
[----:B------:R-:W-:Y:S01]  /*32e0*/  UMOV UR18, 0x0 ;  /* 0x0000000000127882 */ /* 0x000fe20000000000 */
[----:B------:R-:W-:Y:S01]  /*32f0*/  UMOV UR19, 0x80804a0 ;  /* 0x080804a000137882 */ /* 0x000fe20000000000 */
[----:B-1----:R-:W-:-:S15]  /*3300*/  R2UR UR16, R0 ;  /* 0x00000000001072ca */ /* 0x002fde00000e0000 */
.L_x_66:
[----:B------:R-:W-:Y:S02]  /*3310*/  LEA R0, R10, UR5, 0x3 ;  /* 0x000000050a007c11 */ /* 0x000fe4000f8e18ff */
[----:B------:R-:W-:Y:S02]  /*3320*/  SHF.L.U32 R5, R9, 0x1f, RZ ;  /* 0x0000001f09057819 */ /* 0x000fe400000006ff */
[----:B------:R-:W-:Y:S01]  /*3330*/  PLOP3.LUT P0, PT, PT, PT, UP3, 0x80, 0x8 ;  /* 0x000000000008781c */ /* 0x000fe20003f0f038 */
[----:B------:R-:W-:Y:S01]  /*3340*/  VIADD R3, R0, 0xd0 ;  /* 0x000000d000037836 */ /* 0x000fe20000000000 */
[----:B-1----:R-:W1:Y:S02]  /*3350*/  SYNCS.PHASECHK.TRANS64.TRYWAIT P1, [R0+URZ+0xc0], R5 ;  /* 0x0000c005000075a7 */ /* 0x002e6400080211ff */
[----:B-1-3--:R-:W-:Y:S09]  /*3360*/  @!P1 BRA `(.L_x_60) ;  /* 0x0000003400f09947 */ /* 0x00aff20003800000 */
.L_x_129:
[----:B------:R-:W-:Y:S01]  /*3370*/  LEA R4, R10, UR5, 0x4 ;  /* 0x000000050a047c11 */ /* 0x000fe2000f8e20ff */
[----:B------:R-:W-:Y:S01]  /*3380*/  @UP3 ULEA UR6, UR14, UR5, 0x3 ;  /* 0x000000050e063291 */ /* 0x000fe2000f8e18ff */
[----:B------:R-:W-:Y:S01]  /*3390*/  PLOP3.LUT P2, PT, PT, PT, PT, 0x80, 0x8 ;  /* 0x000000000008781c */ /* 0x000fe20003f4f070 */
[----:B------:R-:W-:Y:S01]  /*33a0*/  ULEA UR7, UR15, UR5, 0x3 ;  /* 0x000000050f077291 */ /* 0x000fe2000f8e18ff */
[----:B------:R-:W-:Y:S01]  /*33b0*/  PRMT R3, RZ, 0x654, R3 ;  /* 0x00000654ff037816 */ /* 0x000fe20000000003 */
[----:B------:R-:W-:Y:S01]  /*33c0*/  ULEA UR8, UR15, UR16, 0x5 ;  /* 0x000000100f087291 */ /* 0x000fe2000f8e28ff */
[----:B-1----:R-:W1:Y:S01]  /*33d0*/  LDS.128 R4, [R4+0x150] ;  /* 0x0001500004047984 */ /* 0x002e620000000c00 */
[----:B------:R-:W-:Y:S02]  /*33e0*/  @P0 SHF.L.U32 R2, R8, 0x1f, RZ ;  /* 0x0000001f08020819 */ /* 0x000fe400000006ff */
[----:B------:R-:W-:Y:S01]  /*33f0*/  SHF.L.U32 R0, R11, 0x1f, RZ ;  /* 0x0000001f0b007819 */ /* 0x000fe200000006ff */
[----:B------:R-:W-:Y:S01]  /*3400*/  @!PT LDS RZ, [RZ] ;  /* 0x00000000fffff984 */ /* 0x000fe20000000800 */
[----:B------:R-:W-:Y:S01]  /*3410*/  @!PT LDS RZ, [RZ] ;  /* 0x00000000fffff984 */ /* 0x000fe20000000800 */
[----:B------:R-:W-:Y:S01]  /*3420*/  @!PT LDS RZ, [RZ] ;  /* 0x00000000fffff984 */ /* 0x000fe20000000800 */
[----:B------:R-:W-:Y:S01]  /*3430*/  @!PT LDS RZ, [RZ] ;  /* 0x00000000fffff984 */ /* 0x000fe20000000800 */
[----:B------:R2:W-:Y:S06]  /*3440*/  MEMBAR.ALL.CTA ;  /* 0x0000000000007992 */ /* 0x0005ec0000008000 */
[----:B--2---:R-:W2:Y:S02]  /*3450*/  FENCE.VIEW.ASYNC.S ;  /* 0x00000000000073c6 */ /* 0x004ea40000000000 */
[----:B--2---:R2:W-:Y:S01]  /*3460*/  SYNCS.ARRIVE.TRANS64.RED.A1T0 RZ, [R3+URZ], RZ ;  /* 0x000000ff03ff79a7 */ /* 0x0045e200081004ff */
[----:B------:R2:W3:Y:S01]  /*3470*/  @P0 SYNCS.PHASECHK.TRANS64.TRYWAIT P2, [UR6], R2 ;  /* 0x00000002ff0005a7 */ /* 0x0004e20008041106 */
[----:B-1----:R-:W-:Y:S01]  /*3480*/  LOP3.LUT P1, RZ, R6, 0x1, RZ, 0xc0, !PT ;  /* 0x0000000106ff7812 */ /* 0x002fe2000782c0ff */
[----:B------:R-:W1:Y:S02]  /*3490*/  SYNCS.PHASECHK.TRANS64.TRYWAIT P0, [UR7+0x100], R0 ;  /* 0x00010000ff0075a7 */ /* 0x000e640008001107 */
[----:B-123--:R-:W-:Y:S10]  /*34a0*/  @!P0 BRA `(.L_x_61) ;  /* 0x0000003400b48947 */ /* 0x00eff40003800000 */
.L_x_131:
[----:B------:R-:W-:Y:S01]  /*34b0*/  IADD3 R10, PT, PT, R10, 0x1, RZ ;  /* 0x000000010a0a7810 */ /* 0x000fe20007ffe0ff */
[----:B------:R-:W-:Y:S06]  /*34c0*/  BRA.U !UP3, `(.L_x_62) ;  /* 0x000000010bc07547 */ /* 0x000fec000b800000 */
[----:B------:R-:W-:Y:S01]  /*34d0*/  UPLOP3.LUT UP4, UPT, UPT, UPT, UPT, 0x40, 0x4 ;  /* 0x000000000004789c */ /* 0x000fe20003f8e870 */
[----:B------:R-:W-:Y:S01]  /*34e0*/  UMOV UR13, UR9 ;  /* 0x00000009000d7c82 */ /* 0x000fe20008000000 */
[----:B------:R-:W-:Y:S01]  /*34f0*/  UMOV UR12, UR4 ;  /* 0x00000004000c7c82 */ /* 0x000fe20008000000 */
[----:B------:R-:W-:-:S08]  /*3500*/  UMOV UR17, UR14 ;  /* 0x0000000e00117c82 */ /* 0x000fd00008000000 */
.L_x_65:
[----:B------:R-:W-:Y:S02]  /*3510*/  UIADD3 UR13, UPT, UPT, UR13, 0x1, URZ ;  /* 0x000000010d0d7890 */ /* 0x000fe4000fffe0ff */
[----:B--2---:R-:W-:Y:S02]  /*3520*/  ULEA UR6, UR17, UR5, 0x3 ;  /* 0x0000000511067291 */ /* 0x004fe4000f8e18ff */
[----:B------:R-:W-:Y:S01]  /*3530*/  UISETP.NE.AND UP0, UPT, UR13, URZ, UPT ;  /* 0x000000ff0d00728c */ /* 0x000fe2000bf05270 */
[----:B---3--:R-:W-:Y:S10]  /*3540*/  @P2 BRA `(.L_x_63) ;  /* 0x00000000000c2947 */ /* 0x008ff40003800000 */
[----:B-1----:R-:W-:Y:S04]  /*3550*/  SHF.L.U32 R3, R8, 0x1f, RZ ;  /* 0x0000001f08037819 */ /* 0x002fe800000006ff */
[----:B------:R-:W1:Y:S02]  /*3560*/  SYNCS.PHASECHK.TRANS64.TRYWAIT P0, [UR6], R3 ;  /* 0x00000003ff0075a7 */ /* 0x000e640008001106 */
[----:B-1----:R-:W-:Y:S05]  /*3570*/  @!P0 BRA `(.L_x_64) ;  /* 0x0000003400988947 */ /* 0x002fea0003800000 */
.L_x_63:
[----:B------:R-:W-:Y:S01]  /*3580*/  UISETP.NE.AND UP1, UPT, UR12, 0x1, UPT ;  /* 0x000000010c00788c */ /* 0x000fe2000bf25270 */
[----:B------:R-:W-:Y:S01]  /*3590*/  PLOP3.LUT P2, PT, PT, PT, PT, 0x80, 0x8 ;  /* 0x000000000008781c */ /* 0x000fe20003f4f070 */
[----:B------:R-:W-:Y:S02]  /*35a0*/  UIADD3 UR14, UPT, UPT, UR17, 0x1, URZ ;  /* 0x00000001110e7890 */ /* 0x000fe4000fffe0ff */
[----:B------:R-:W-:Y:S02]  /*35b0*/  ULEA UR28, UR17, UR11, 0x8 ;  /* 0x0000000b111c7291 */ /* 0x000fe4000f8e40ff */
[----:B------:R-:W-:Y:S01]  /*35c0*/  UISETP.NE.AND UP2, UPT, UR14, 0xa, UPT ;  /* 0x0000000a0e00788c */ /* 0x000fe2000bf45270 */
[----:B------:R-:W-:Y:S01]  /*35d0*/  PLOP3.LUT P0, PT, PT, PT, UP1, 0x80, 0x8 ;  /* 0x000000000008781c */ /* 0x000fe20003f0f018 */
[----:B------:R-:W-:Y:S02]  /*35e0*/  UIADD3 UR40, UPT, UPT, UR28, 0x2, URZ ;  /* 0x000000021c287890 */ /* 0x000fe4000fffe0ff */
[----:B------:R-:W-:Y:S02]  /*35f0*/  USEL UR27, URZ, 0x1, UP2 ;  /* 0x00000001ff1b7887 */ /* 0x000fe40009000000 */
[----:B------:R-:W-:Y:S02]  /*3600*/  USEL UR14, UR14, URZ, UP2 ;  /* 0x000000ff0e0e7287 */ /* 0x000fe40009000000 */
[----:B------:R-:W-:Y:S02]  /*3610*/  UIADD3 UR36, UPT, UPT, UR28, 0x4, URZ ;  /* 0x000000041c247890 */ /* 0x000fe4000fffe0ff */
[----:B------:R-:W-:Y:S01]  /*3620*/  @UP1 ULEA UR26, UR14, UR5, 0x3 ;  /* 0x000000050e1a1291 */ /* 0x000fe2000f8e18ff */
[----:B------:R-:W-:Y:S01]  /*3630*/  LOP3.LUT R8, R8, UR27, RZ, 0x3c, !PT ;  /* 0x0000001b08087c12 */ /* 0x000fe2000f8e3cff */
[----:B------:R-:W-:Y:S02]  /*3640*/  UIADD3 UR32, UPT, UPT, UR28, 0x6, URZ ;  /* 0x000000061c207890 */ /* 0x000fe4000fffe0ff */
[----:B------:R-:W-:Y:S01]  /*3650*/  UIADD3 UR6, UPT, UPT, UR6, 0x50, URZ ;  /* 0x0000005006067890 */ /* 0x000fe2000fffe0ff */
[----:B-1----:R-:W-:Y:S01]  /*3660*/  @P0 SHF.L.U32 R0, R8, 0x1f, RZ ;  /* 0x0000001f08000819 */ /* 0x002fe200000006ff */
[----:B------:R-:W-:Y:S01]  /*3670*/  UIADD3 UR12, UPT, UPT, UR12, -0x1, URZ ;  /* 0xffffffff0c0c7890 */ /* 0x000fe2000fffe0ff */
[----:B------:R-:W-:Y:S02]  /*3680*/  UMOV UR29, 0x40004040 ;  /* 0x40004040001d7882 */ /* 0x000fe40000000000 */
[----:B------:R2:W3:Y:S01]  /*3690*/  @P0 SYNCS.PHASECHK.TRANS64.TRYWAIT P2, [UR26], R0 ;  /* 0x00000000ff0005a7 */ /* 0x0004e2000804111a */
[----:B------:R-:W-:Y:S01]  /*36a0*/  ULEA UR26, UR17, UR10, 0xa ;  /* 0x0000000a111a7291 */ /* 0x000fe2000f8e50ff */
[----:B------:R-:W-:Y:S01]  /*36b0*/  UMOV UR27, 0x40004040 ;  /* 0x40004040001b7882 */ /* 0x000fe20000000000 */
[----:B------:R-:W-:Y:S02]  /*36c0*/  UMOV UR41, 0x40004040 ;  /* 0x4000404000297882 */ /* 0x000fe40000000000 */
[----:B------:R-:W-:Y:S02]  /*36d0*/  UIADD3 UR38, UPT, UPT, UR26, 0x2, URZ ;  /* 0x000000021a267890 */ /* 0x000fe4000fffe0ff */
[----:B------:R-:W-:Y:S02]  /*36e0*/  UIADD3 UR34, UPT, UPT, UR26, 0x4, URZ ;  /* 0x000000041a227890 */ /* 0x000fe4000fffe0ff */
[----:B------:R-:W-:Y:S01]  /*36f0*/  UIADD3 UR30, UPT, UPT, UR26, 0x6, URZ ;  /* 0x000000061a1e7890 */ /* 0x000fe2000fffe0ff */
[----:B------:R2:W-:Y:S01]  /*3700*/  UTCIMMA gdesc[UR26], gdesc[UR28], tmem[UR8], tmem[UR24], idesc[UR25], UP4 ;  /* 0x00ff181c1a0075ea */ /* 0x0005e2000a000108 */
[----:B------:R-:W-:Y:S01]  /*3710*/  UPLOP3.LUT UP4, UPT, UPT, UPT, UPT, 0x80, 0x8 ;  /* 0x000000000008789c */ /* 0x000fe20003f8f070 */
[----:B------:R-:W-:Y:S01]  /*3720*/  UMOV UR39, 0x40004040 ;  /* 0x4000404000277882 */ /* 0x000fe20000000000 */
[----:B------:R-:W-:Y:S01]  /*3730*/  UMOV UR37, 0x40004040 ;  /* 0x4000404000257882 */ /* 0x000fe20000000000 */
[----:B------:R2:W-:Y:S01]  /*3740*/  UTCIMMA gdesc[UR38], gdesc[UR40], tmem[UR8], tmem[UR22], idesc[UR23], UPT ;  /* 0x00ff1628260075ea */ /* 0x0005e2000b800108 */
[----:B------:R-:W-:Y:S01]  /*3750*/  UMOV UR35, 0x40004040 ;  /* 0x4000404000237882 */ /* 0x000fe20000000000 */
[----:B------:R-:W-:Y:S01]  /*3760*/  UMOV UR33, 0x40004040 ;  /* 0x4000404000217882 */ /* 0x000fe20000000000 */
[----:B------:R-:W-:Y:S01]  /*3770*/  UMOV UR31, 0x40004040 ;  /* 0x40004040001f7882 */ /* 0x000fe20000000000 */
[----:B------:R2:W-:Y:S01]  /*3780*/  UTCIMMA gdesc[UR34], gdesc[UR36], tmem[UR8], tmem[UR20], idesc[UR21], UPT ;  /* 0x00ff1424220075ea */ /* 0x0005e2000b800108 */
[----:B------:R2:W-:Y:S01]  /*3790*/  UTCIMMA gdesc[UR30], gdesc[UR32], tmem[UR8], tmem[UR18], idesc[UR19], UPT ;  /* 0x00ff12201e0075ea */ /* 0x0005e2000b800108 */
[----:B------:R2:W-:Y:S01]  /*37a0*/  UTCBAR [UR6], URZ ;  /* 0x000000ff060073e9 */ /* 0x0005e200080000ff */
[----:B------:R-:W-:Y:S01]  /*37b0*/  UMOV UR17, UR14 ;  /* 0x0000000e00117c82 */ /* 0x000fe20008000000 */
[----:B------:R-:W-:Y:S05]  /*37c0*/  BRA.U UP0, `(.L_x_65) ;  /* 0xfffffffd00507547 */ /* 0x000fea000b83ffff */
.L_x_62:
[----:B------:R-:W-:Y:S01]  /*37d0*/  UIADD3 UR15, UPT, UPT, UR15, 0x1, URZ ;  /* 0x000000010f0f7890 */ /* 0x000fe2000fffe0ff */
[C---:B------:R-:W-:Y:S01]  /*37e0*/  ISETP.NE.AND P0, PT, R10.reuse, 0x2, PT ;  /* 0x000000020a00780c */ /* 0x040fe20003f05270 */
[----:B------:R-:W-:Y:S02]  /*37f0*/  UIADD3 UR7, UPT, UPT, UR7, 0xe0, URZ ;  /* 0x000000e007077890 */ /* 0x000fe4000fffe0ff */
[----:B------:R-:W-:Y:S01]  /*3800*/  UISETP.NE.AND UP0, UPT, UR15, 0x4, UPT ;  /* 0x000000040f00788c */ /* 0x000fe2000bf05270 */
[----:B-12---:R-:W-:Y:S02]  /*3810*/  SEL R0, RZ, 0x1, P0 ;  /* 0x00000001ff007807 */ /* 0x006fe40000000000 */
[----:B------:R-:W-:Y:S01]  /*3820*/  SEL R10, R10, RZ, P0 ;  /* 0x000000ff0a0a7207 */ /* 0x000fe20000000000 */
[----:B------:R-:W-:Y:S01]  /*3830*/  USEL UR6, URZ, 0x1, UP0 ;  /* 0x00000001ff067887 */ /* 0x000fe20008000000 */
[----:B------:R-:W-:Y:S01]  /*3840*/  LOP3.LUT R9, R9, R0, RZ, 0x3c, !PT ;  /* 0x0000000009097212 */ /* 0x000fe200078e3cff */
[----:B------:R-:W-:Y:S01]  /*3850*/  USEL UR15, UR15, URZ, UP0 ;  /* 0x000000ff0f0f7287 */ /* 0x000fe20008000000 */
[----:B------:R1:W-:Y:S03]  /*3860*/  UTCBAR [UR7], URZ ;  /* 0x000000ff070073e9 */ /* 0x0003e600080000ff */
[----:B------:R-:W-:Y:S01]  /*3870*/  LOP3.LUT R11, R11, UR6, RZ, 0x3c, !PT ;  /* 0x000000060b0b7c12 */ /* 0x000fe2000f8e3cff */
[----:B------:R-:W-:Y:S07]  /*3880*/  @P1 BRA `(.L_x_66) ;  /* 0xfffffff800a01947 */ /* 0x000fee000383ffff */
[----:B------:R-:W2:Y:S01]  /*3890*/  S2UR UR4, SR_CgaCtaId ;  /* 0x00000000000479c3 */ /* 0x000ea20000008800 */
[----:B------:R-:W-:Y:S01]  /*38a0*/  ELECT P0, URZ, PT ;  /* 0x0000000000ff782f */ /* 0x000fe20003800000 */
[----:B------:R-:W-:Y:S01]  /*38b0*/  IMAD.MOV.U32 R0, RZ, RZ, 0x1 ;  /* 0x00000001ff007424 */ /* 0x000fe200078e00ff */
[----:B------:R-:W-:Y:S01]  /*38c0*/  UIADD3 UR5, UPT, UPT, UR5, 0x100, URZ ;  /* 0x0000010005057890 */ /* 0x000fe2000fffe0ff */
[----:B------:R-:W-:Y:S01]  /*38d0*/  SHF.L.U32 R3, R11, 0x1f, RZ ;  /* 0x0000001f0b037819 */ /* 0x000fe200000006ff */
[----:B------:R-:W-:-:S03]  /*38e0*/  UMOV UR6, 0x40 ;  /* 0x0000004000067882 */ /* 0x000fc60000000000 */
[----:B------:R-:W-:Y:S01]  /*38f0*/  UVIRTCOUNT.DEALLOC.SMPOOL 0x80 ;  /* 0x000000800000784c */ /* 0x000fe20000000000 */
[----:B--2---:R-:W-:Y:S02]  /*3900*/  ULEA UR4, UR4, UR6, 0x18 ;  /* 0x0000000604047291 */ /* 0x004fe4000f8ec0ff */
[----:B------:R-:W-:-:S07]  /*3910*/  ULEA UR6, UR15, UR5, 0x3 ;  /* 0x000000050f067291 */ /* 0x000fce000f8e18ff */
[----:B------:R2:W-:Y:S02]  /*3920*/  @P0 STS.U8 [UR4+0x1c], R0 ;  /* 0x00001c00ff000988 */ /* 0x0005e40008000004 */
[----:B------:R-:W4:Y:S02]  /*3930*/  SYNCS.PHASECHK.TRANS64.TRYWAIT P0, [UR6], R3 ;  /* 0x00000003ff0075a7 */ /* 0x000f240008001106 */
[----:B--2-4-:R-:W-:Y:S05]  /*3940*/  @!P0 BRA `(.L_x_67) ;  /* 0x0000003000bc8947 */ /* 0x014fea0003800000 */
.L_x_134:
[----:B-1----:R-:W-:-:S04]  /*3950*/  UIADD3 UR7, UPT, UPT, UR15, 0x1, URZ ;  /* 0x000000010f077890 */ /* 0x002fc8000fffe0ff */
[----:B------:R-:W-:-:S04]  /*3960*/  UISETP.NE.AND UP0, UPT, UR7, 0x4, UPT ;  /* 0x000000040700788c */ /* 0x000fc8000bf05270 */
[----:B------:R-:W-:Y:S02]  /*3970*/  USEL UR8, URZ, 0x1, UP0 ;  /* 0x00000001ff087887 */ /* 0x000fe40008000000 */
[----:B------:R-:W-:-:S04]  /*3980*/  USEL UR7, UR7, URZ, UP0 ;  /* 0x000000ff07077287 */ /* 0x000fc80008000000 */
[----:B------:R-:W-:Y:S01]  /*3990*/  ULEA UR6, UR7, UR5, 0x3 ;  /* 0x0000000507067291 */ /* 0x000fe2000f8e18ff */
[----:B------:R-:W-:-:S04]  /*39a0*/  LOP3.LUT R2, R11, UR8, RZ, 0x3c, !PT ;  /* 0x000000080b027c12 */ /* 0x000fc8000f8e3cff */
[----:B--2---:R-:W-:-:S04]  /*39b0*/  SHF.L.U32 R3, R2, 0x1f, RZ ;  /* 0x0000001f02037819 */ /* 0x004fc800000006ff */
[----:B------:R-:W1:Y:S02]  /*39c0*/  SYNCS.PHASECHK.TRANS64.TRYWAIT P0, [UR6], R3 ;  /* 0x00000003ff0075a7 */ /* 0x000e640008001106 */
[----:B-1----:R-:W-:Y:S05]  /*39d0*/  @!P0 BRA `(.L_x_68) ;  /* 0x0000003000b08947 */ /* 0x002fea0003800000 */
.L_x_136:
        /* <DEDUP_REMOVED lines=9> */
.L_x_138:
[----:B------:R-:W-:-:S04]  /*3a70*/  UIADD3 UR7, UPT, UPT, UR7, 0x1, URZ ;  /* 0x0000000107077890 */ /* 0x000fc8000fffe0ff */
[----:B------:R-:W-:-:S04]  /*3a80*/  UISETP.NE.AND UP0, UPT, UR7, 0x4, UPT ;  /* 0x000000040700788c */ /* 0x000fc8000bf05270 */
[----:B------:R-:W-:Y:S02]  /*3a90*/  USEL UR6, URZ, 0x1, UP0 ;  /* 0x00000001ff067887 */ /* 0x000fe40008000000 */
[----:B------:R-:W-:-:S04]  /*3aa0*/  USEL UR7, UR7, URZ, UP0 ;  /* 0x000000ff07077287 */ /* 0x000fc80008000000 */
[----:B------:R-:W-:Y:S01]  /*3ab0*/  ULEA UR7, UR7, UR5, 0x3 ;  /* 0x0000000507077291 */ /* 0x000fe2000f8e18ff */
[----:B-1----:R-:W-:-:S04]  /*3ac0*/  LOP3.LUT R3, R2, UR6, RZ, 0x3c, !PT ;  /* 0x0000000602037c12 */ /* 0x002fc8000f8e3cff */
[----:B------:R-:W-:-:S04]  /*3ad0*/  SHF.L.U32 R3, R3, 0x1f, RZ ;  /* 0x0000001f03037819 */ /* 0x000fc800000006ff */
[----:B------:R-:W1:Y:S02]  /*3ae0*/  SYNCS.PHASECHK.TRANS64.TRYWAIT P0, [UR7], R3 ;  /* 0x00000003ff0075a7 */ /* 0x000e640008001107 */
[----:B-1----:R-:W-:Y:S05]  /*3af0*/  @!P0 BRA `(.L_x_70) ;  /* 0x0000003000988947 */ /* 0x002fea0003800000 */
.L_x_140:
[----:B------:R-:W-:Y:S01]  /*3b00*/  NOP ;  /* 0x0000000000007918 */ /* 0x000fe20000000000 */
[----:B-1----:R-:W1:Y:S01]  /*3b10*/  LDS R0, [UR4+0x14] ;  /* 0x00001404ff007984 */ /* 0x002e620008000800 */
[----:B------:R-:W-:Y:S01]  /*3b20*/  ULOP3.LUT UR6, UR16, 0xffff, URZ, 0xc0, !UPT ;  /* 0x0000ffff10067892 */ /* 0x000fe2000f8ec0ff */
[----:B------:R-:W-:Y:S01]  /*3b30*/  UMOV UR8, 0xffff ;  /* 0x0000ffff00087882 */ /* 0x000fe20000000000 */
[----:B------:R-:W-:Y:S02]  /*3b40*/  UMOV UR5, 0x1 ;  /* 0x0000000100057882 */ /* 0x000fe40000000000 */
[----:B------:R-:W-:-:S04]  /*3b50*/  USHF.R.U32.HI UR6, URZ, 0x5, UR6 ;  /* 0x00000005ff067899 */ /* 0x000fc80008011606 */
[----:B------:R-:W-:Y:S02]  /*3b60*/  USHF.L.U32 UR8, UR8, UR6, URZ ;  /* 0x0000000608087299 */ /* 0x000fe400080006ff */
[----:B------:R-:W-:-:S04]  /*3b70*/  USHF.L.U32 UR5, UR5, UR6, URZ ;  /* 0x0000000605057299 */ /* 0x000fc800080006ff */
[----:B-1----:R-:W-:-:S04]  /*3b80*/  LOP3.LUT R0, R0, UR8, RZ, 0xc0, !PT ;  /* 0x0000000800007c12 */ /* 0x002fc8000f8ec0ff */
[----:B------:R-:W-:-:S13]  /*3b90*/  ISETP.NE.AND P0, PT, R0, UR8, PT ;  /* 0x0000000800007c0c */ /* 0x000fda000bf05270 */
[----:B------:R-:W-:Y:S05]  /*3ba0*/  @P0 BRA `(.L_x_71) ;  /* 0x0000000000580947 */ /* 0x000fea0003800000 */
[----:B------:R-:W1:Y:S02]  /*3bb0*/  LDS R0, [UR4+0x18] ;  /* 0x00001804ff007984 */ /* 0x000e640008000800 */
[----:B-1----:R-:W-:-:S04]  /*3bc0*/  LOP3.LUT R0, R0, UR5, RZ, 0xc0, !PT ;  /* 0x0000000500007c12 */ /* 0x002fc8000f8ec0ff */
[----:B------:R-:W-:-:S13]  /*3bd0*/  ISETP.NE.AND P0, PT, R0, UR5, PT ;  /* 0x0000000500007c0c */ /* 0x000fda000bf05270 */
[----:B------:R-:W-:Y:S05]  /*3be0*/  @P0 BRA `(.L_x_72) ;  /* 0x00000000003c0947 */ /* 0x000fea0003800000 */
[----:B------:R-:W1:Y:S01]  /*3bf0*/  S2R R2, SR_LANEID ;  /* 0x0000000000027919 */ /* 0x000e620000000000 */
[----:B------:R-:W-:Y:S01]  /*3c00*/  ULOP3.LUT UR8, URZ, UR8, URZ, 0x33, !UPT ;  /* 0x00000008ff087292 */ /* 0x000fe2000f8e33ff */
[----:B------:R-:W-:Y:S01]  /*3c10*/  LOP3.LUT R4, RZ, UR5, RZ, 0x33, !PT ;  /* 0x00000005ff047c12 */ /* 0x000fe2000f8e33ff */
[----:B------:R-:W-:Y:S02]  /*3c20*/  VOTEU.ANY UR7, UPT, PT ;  /* 0x0000000000077886 */ /* 0x000fe400038e0100 */
[----:B------:R-:W-:Y:S01]  /*3c30*/  UFLO.U32 UR7, UR7 ;  /* 0x00000007000772bd */ /* 0x000fe200080e0000 */
[----:B------:R-:W2:Y:S01]  /*3c40*/  REDUX UR5, R4 ;  /* 0x00000000040573c4 */ /* 0x000ea20000000000 */
[----:B------:R-:W-:-:S06]  /*3c50*/  IMAD.U32 R0, RZ, RZ, UR8 ;  /* 0x00000008ff007e24 */ /* 0x000fcc000f8e00ff */
[----:B------:R4:W-:Y:S01]  /*3c60*/  UTCATOMSWS.AND URZ, UR8 ;  /* 0x0000000800ff79e3 */ /* 0x0009e20008000000 */
[----:B------:R-:W3:Y:S01]  /*3c70*/  REDUX UR6, R0 ;  /* 0x00000000000673c4 */ /* 0x000ee20000000000 */
[----:B-1----:R-:W-:Y:S01]  /*3c80*/  ISETP.EQ.U32.AND P0, PT, R2, UR7, PT ;  /* 0x0000000702007c0c */ /* 0x002fe2000bf02070 */
[----:B--2---:R-:W-:Y:S01]  /*3c90*/  IMAD.U32 R2, RZ, RZ, UR5 ;  /* 0x00000005ff027e24 */ /* 0x004fe2000f8e00ff */
[----:B---3--:R-:W-:-:S11]  /*3ca0*/  MOV R3, UR6 ;  /* 0x0000000600037c02 */ /* 0x008fd60008000f00 */
[----:B------:R4:W-:Y:S04]  /*3cb0*/  @P0 ATOMS.AND RZ, [UR4+0x14], R3 ;  /* 0x00001403ffff098c */ /* 0x0009e8000a800004 */
[----:B------:R4:W-:Y:S01]  /*3cc0*/  @P0 ATOMS.AND RZ, [UR4+0x18], R2 ;  /* 0x00001802ffff098c */ /* 0x0009e2000a800004 */
[----:B------:R-:W-:Y:S05]  /*3cd0*/  BRA `(.L_x_73) ;  /* 0x0000000000147947 */ /* 0x000fea0003800000 */
.L_x_72:
[----:B------:R-:W-:Y:S02]  /*3ce0*/  MOV R2, 0x3d00 ;  /* 0x00003d0000027802 */ /* 0x000fe40000000f00 */
[----:B---3-5:R-:W-:Y:S05]  /*3cf0*/  CALL.REL.NOINC `($__internal_0_$__cuda_sm10x_tcgen05_guardrail_trap_col_being_dealloced_not_returned_by_alloc) ;  /* 0x0000003000b47944 */ /* 0x028fea0003c00000 */
[----:B------:R-:W-:Y:S05]  /*3d00*/  BRA `(.L_x_73) ;  /* 0x0000000000087947 */ /* 0x000fea0003800000 */
.L_x_71:
[----:B------:R-:W-:Y:S02]  /*3d10*/  MOV R2, 0x3d30 ;  /* 0x00003d3000027802 */ /* 0x000fe40000000f00 */
[----:B---3-5:R-:W-:Y:S05]  /*3d20*/  CALL.REL.NOINC `($__internal_2_$__cuda_sm10x_tcgen05_guardrail_trap_unallocated_columns_being_dealloced) ;  /* 0x0000003000c07944 */ /* 0x028fea0003c00000 */
.L_x_73:
[----:B------:R-:W-:Y:S01]  /*3d30*/  NOP ;  /* 0x0000000000007918 */ /* 0x000fe20000000000 */
[----:B----4-:R-:W-:Y:S05]  /*3d40*/  EXIT ;  /* 0x000000000000794d */ /* 0x010fea0003800000 */
.L_x_55:
[----:B------:R-:W-:-:S09]  /*3d50*/  UISETP.NE.OR UP2, UPT, UR8, 0x3, !UP2 ;  /* 0x000000030800788c */ /* 0x000fd2000d745670 */
[----:B------:R-:W-:Y:S05]  /*3d60*/  BRA.U UP2, `(.L_x_74) ;  /* 0x0000000902c87547 */ /* 0x000fea000b800000 */
[----:B------:R-:W1:Y:S01]  /*3d70*/  LDCU.64 UR6, c[0x0][0x888] ;  /* 0x00011100ff0677ac */ /* 0x000e620008000a00 */
[----:B------:R-:W2:Y:S01]  /*3d80*/  LDC R0, c[0x0][0xb30] ;  /* 0x0002cc00ff007b82 */ /* 0x000ea20000000800 */
[----:B------:R-:W-:Y:S01]  /*3d90*/  IMAD.MOV.U32 R30, RZ, RZ, 0x1 ;  /* 0x00000001ff1e7424 */ /* 0x000fe200078e00ff */
[----:B------:R-:W-:Y:S01]  /*3da0*/  CS2R R28, SRZ ;  /* 0x00000000001c7805 */ /* 0x000fe2000001ff00 */
[----:B------:R-:W4:Y:S01]  /*3db0*/  LDCU.64 UR4, c[0x0][0x890] ;  /* 0x00011200ff0477ac */ /* 0x000f220008000a00 */
[----:B------:R-:W-:Y:S01]  /*3dc0*/  IMAD.MOV.U32 R25, RZ, RZ, 0x1000 ;  /* 0x00001000ff197424 */ /* 0x000fe200078e00ff */
[----:B------:R-:W-:-:S03]  /*3dd0*/  UMOV UR8, 0x400 ;  /* 0x0000040000087882 */ /* 0x000fc60000000000 */
[----:B------:R-:W3:Y:S01]  /*3de0*/  LDC R19, c[0x0][0x370] ;  /* 0x0000dc00ff137b82 */ /* 0x000ee20000000800 */
[----:B------:R-:W-:-:S07]  /*3df0*/  UPLOP3.LUT UP1, UPT, UPT, UPT, UPT, 0x40, 0x4 ;  /* 0x000000000004789c */ /* 0x000fce0003f2e870 */
[----:B------:R-:W3:Y:S01]  /*3e00*/  LDC R2, c[0x0][0xb0c] ;  /* 0x0002c300ff027b82 */ /* 0x000ee20000000800 */
[----:B-1----:R-:W-:Y:S02]  /*3e10*/  UISETP.NE.U32.AND UP2, UPT, UR6, URZ, UPT ;  /* 0x000000ff0600728c */ /* 0x002fe4000bf45070 */
[----:B------:R-:W-:Y:S02]  /*3e20*/  ULEA UR6, UR37, UR8, 0x18 ;  /* 0x0000000825067291 */ /* 0x000fe4000f8ec0ff */
[----:B------:R-:W-:Y:S02]  /*3e30*/  UISETP.NE.AND.EX UP2, UPT, UR7, URZ, UPT, UP2 ;  /* 0x000000ff0700728c */ /* 0x000fe4000bf45320 */
[----:B------:R-:W-:Y:S01]  /*3e40*/  UIADD3 UR7, UPT, UPT, UR6, 0xa0, URZ ;  /* 0x000000a006077890 */ /* 0x000fe2000fffe0ff */
[----:B------:R-:W1:Y:S01]  /*3e50*/  LDC R18, c[0x0][0xb20] ;  /* 0x0002c800ff127b82 */ /* 0x000e620000000800 */
[----:B----4-:R-:W-:Y:S01]  /*3e60*/  UISETP.NE.U32.AND UP3, UPT, UR4, URZ, UPT ;  /* 0x000000ff0400728c */ /* 0x010fe2000bf65070 */
[----:B--2---:R-:W-:Y:S01]  /*3e70*/  ISETP.NE.AND P1, PT, R0, 0x1, PT ;  /* 0x000000010000780c */ /* 0x004fe20003f25270 */
[----:B------:R-:W-:-:S02]  /*3e80*/  UPRMT UR37, UR37, 0x654, UR7 ;  /* 0x0000065425257896 */ /* 0x000fc40008000007 */
[----:B------:R-:W-:-:S03]  /*3e90*/  UISETP.NE.AND.EX UP3, UPT, UR5, URZ, UPT, UP3 ;  /* 0x000000ff0500728c */ /* 0x000fc6000bf65330 */
[----:B------:R-:W2:Y:S08]  /*3ea0*/  LDC.64 R32, c[0x0][0x348] ;  /* 0x0000d200ff207b82 */ /* 0x000eb00000000a00 */
[----:B------:R-:W4:Y:S08]  /*3eb0*/  LDC.64 R16, c[0x0][0xb10] ;  /* 0x0002c400ff107b82 */ /* 0x000f300000000a00 */
[----:B------:R-:W1:Y:S08]  /*3ec0*/  LDC.64 R6, c[0x0][0xb18] ;  /* 0x0002c600ff067b82 */ /* 0x000e700000000a00 */
[----:B------:R-:W1:Y:S08]  /*3ed0*/  LDC.64 R4, c[0x0][0xb28] ;  /* 0x0002ca00ff047b82 */ /* 0x000e700000000a00 */
[----:B---3--:R-:W1:Y:S02]  /*3ee0*/  LDC R24, c[0x0][0x374] ;  /* 0x0000dd00ff187b82 */ /* 0x008e640000000800 */
.L_x_82:
[C---:B------:R-:W-:Y:S02]  /*3ef0*/  LEA R0, R29.reuse, UR6, 0x3 ;  /* 0x000000061d007c11 */ /* 0x040fe4000f8e18ff */
[----:B------:R-:W-:Y:S02]  /*3f00*/  SHF.L.U32 R3, R28, 0x1f, RZ ;  /* 0x0000001f1c037819 */ /* 0x000fe400000006ff */
[----:B------:R-:W-:Y:S02]  /*3f10*/  LEA R20, R29, UR6, 0x4 ;  /* 0x000000061d147c11 */ /* 0x000fe4000f8e20ff */
[----:B---3--:R-:W3:Y:S02]  /*3f20*/  SYNCS.PHASECHK.TRANS64.TRYWAIT P0, [R0+URZ+0xc0], R3 ;  /* 0x0000c003000075a7 */ /* 0x008ee400080011ff */
[----:B---3--:R-:W-:Y:S05]  /*3f30*/  @!P0 BRA `(.L_x_75) ;  /* 0x0000002c00a08947 */ /* 0x008fea0003800000 */
.L_x_141:
[----:B------:R-:W-:Y:S01]  /*3f40*/  ISETP.GE.AND P0, PT, R40, 0x1, PT ;  /* 0x000000012800780c */ /* 0x000fe20003f06270 */
[----:B------:R-:W1:Y:S01]  /*3f50*/  LDS.128 R20, [R20+0x150] ;  /* 0x0001500014147984 */ /* 0x000e620000000c00 */
[----:B------:R-:W-:Y:S01]  /*3f60*/  ISETP.NE.U32.AND P4, PT, RZ, UR4, PT ;  /* 0x00000004ff007c0c */ /* 0x000fe2000bf85070 */
[----:B---3--:R-:W-:Y:S01]  /*3f70*/  VIADD R0, R0, 0xd0 ;  /* 0x000000d000007836 */ /* 0x008fe20000000000 */
[----:B------:R-:W-:Y:S02]  /*3f80*/  SHF.L.U32 R26, R30, 0x1f, RZ ;  /* 0x0000001f1e1a7819 */ /* 0x000fe400000006ff */
[----:B------:R-:W-:Y:S02]  /*3f90*/  ISETP.NE.AND.EX P4, PT, RZ, UR5, PT, P4 ;  /* 0x00000005ff007c0c */ /* 0x000fe4000bf85340 */
[----:B------:R-:W-:Y:S01]  /*3fa0*/  PRMT R0, RZ, 0x654, R0 ;  /* 0x00000654ff007816 */ /* 0x000fe20000000000 */
[----:B------:R-:W-:Y:S01]  /*3fb0*/  @!PT LDS RZ, [RZ] ;  /* 0x00000000fffff984 */ /* 0x000fe20000000800 */
[----:B------:R-:W-:Y:S01]  /*3fc0*/  @!PT LDS RZ, [RZ] ;  /* 0x00000000fffff984 */ /* 0x000fe20000000800 */
[----:B------:R-:W-:Y:S01]  /*3fd0*/  @!PT LDS RZ, [RZ] ;  /* 0x00000000fffff984 */ /* 0x000fe20000000800 */
[----:B------:R-:W-:Y:S01]  /*3fe0*/  @!PT LDS RZ, [RZ] ;  /* 0x00000000fffff984 */ /* 0x000fe20000000800 */
[----:B------:R3:W-:Y:S06]  /*3ff0*/  MEMBAR.ALL.CTA ;  /* 0x0000000000007992 */ /* 0x0007ec0000008000 */
[----:B---3--:R-:W3:Y:S02]  /*4000*/  FENCE.VIEW.ASYNC.S ;  /* 0x00000000000073c6 */ /* 0x008ee40000000000 */
[----:B---3--:R3:W-:Y:S01]  /*4010*/  SYNCS.ARRIVE.TRANS64.RED.A1T0 RZ, [R0+URZ], RZ ;  /* 0x000000ff00ff79a7 */ /* 0x0087e200081004ff */
[----:B-1----:R-:W-:Y:S11]  /*4020*/  LOP3.LUT P3, RZ, R22, 0x1, RZ, 0xc0, !PT ;  /* 0x0000000116ff7812 */ /* 0x002ff6000786c0ff */
[----:B------:R-:W-:Y:S02]  /*4030*/  @!UPT UIADD3 URZ, UPT, UPT, URZ, URZ, URZ ;  /* 0x000000fffffff290 */ /* 0x000fe4000fffe0ff */
[----:B------:R-:W-:Y:S02]  /*4040*/  @P3 MOV R13, R20 ;  /* 0x00000014000d3202 */ /* 0x000fe40000000f00 */
[----:B------:R-:W-:Y:S01]  /*4050*/  @P3 LOP3.LUT R8, R21, 0xffff, RZ, 0xc0, !PT ;  /* 0x0000ffff15083812 */ /* 0x000fe200078ec0ff */
[----:B---3--:R-:W-:Y:S06]  /*4060*/  @!P0 BRA `(.L_x_76) ;  /* 0x0000000000a48947 */ /* 0x008fec0003800000 */
[----:B------:R-:W-:Y:S01]  /*4070*/  IMAD.HI.U32 R31, R24, R7, RZ ;  /* 0x00000007181f7227 */ /* 0x000fe200078e00ff */
[----:B------:R-:W-:Y:S02]  /*4080*/  ISETP.NE.AND P0, PT, R6, 0x1, PT ;  /* 0x000000010600780c */ /* 0x000fe40003f05270 */
[----:B------:R-:W-:Y:S01]  /*4090*/  ISETP.NE.AND P2, PT, R40, 0x1, PT ;  /* 0x000000012800780c */ /* 0x000fe20003f45270 */
[----:B----4-:R-:W-:Y:S01]  /*40a0*/  IMAD.HI.U32 R34, R19, R16, RZ ;  /* 0x0000001013227227 */ /* 0x010fe200078e00ff */
[----:B------:R-:W-:Y:S02]  /*40b0*/  SHF.R.U32.HI R31, RZ, R18, R31 ;  /* 0x00000012ff1f7219 */ /* 0x000fe4000001161f */
[----:B------:R-:W-:Y:S01]  /*40c0*/  ISETP.NE.AND P5, PT, R2, 0x1, PT ;  /* 0x000000010200780c */ /* 0x000fe20003fa5270 */
[----:B------:R-:W-:Y:S01]  /*40d0*/  IMAD.HI.U32 R36, R13, R16, RZ ;  /* 0x000000100d247227 */ /* 0x000fe200078e00ff */
[----:B------:R-:W-:Y:S02]  /*40e0*/  SHF.R.U32.HI R34, RZ, R17, R34 ;  /* 0x00000011ff227219 */ /* 0x000fe40000011622 */
[----:B------:R-:W-:Y:S01]  /*40f0*/  SEL R3, R24, R31, !P0 ;  /* 0x0000001f18037207 */ /* 0x000fe20004000000 */
[C---:B------:R-:W-:Y:S01]  /*4100*/  IMAD.HI.U32 R31, R8.reuse, R7, RZ ;  /* 0x00000007081f7227 */ /* 0x040fe200078e00ff */
[----:B------:R-:W-:Y:S02]  /*4110*/  SEL R11, R19, R34, !P5 ;  /* 0x00000022130b7207 */ /* 0x000fe40006800000 */
[----:B------:R-:W-:Y:S01]  /*4120*/  SHF.R.U32.HI R36, RZ, R17, R36 ;  /* 0x00000011ff247219 */ /* 0x000fe20000011624 */
[----:B------:R-:W-:Y:S01]  /*4130*/  IMAD.HI.U32 R38, R3, R4, RZ ;  /* 0x0000000403267227 */ /* 0x000fe200078e00ff */
[----:B------:R-:W-:Y:S03]  /*4140*/  SHF.R.U32.HI R31, RZ, R18, R31 ;  /* 0x00000012ff1f7219 */ /* 0x000fe6000001161f */
[----:B------:R-:W-:Y:S01]  /*4150*/  IMAD.HI.U32 R34, R11, R4, RZ ;  /* 0x000000040b227227 */ /* 0x000fe200078e00ff */
[----:B------:R-:W-:Y:S02]  /*4160*/  @P2 SHF.R.U32.HI R3, RZ, R5, R38 ;  /* 0x00000005ff032219 */ /* 0x000fe40000011626 */
[----:B------:R-:W-:Y:S02]  /*4170*/  SEL R9, R8, R31, !P0 ;  /* 0x0000001f08097207 */ /* 0x000fe40004000000 */
[----:B------:R-:W-:Y:S01]  /*4180*/  @P2 SHF.R.U32.HI R11, RZ, R5, R34 ;  /* 0x00000005ff0b2219 */ /* 0x000fe20000011622 */
[C---:B------:R-:W-:Y:S01]  /*4190*/  IMAD R10, R40.reuse, R3, RZ ;  /* 0x00000003280a7224 */ /* 0x040fe200078e02ff */
[----:B------:R-:W-:Y:S01]  /*41a0*/  SEL R3, R13, R36, !P5 ;  /* 0x000000240d037207 */ /* 0x000fe20006800000 */
[C---:B------:R-:W-:Y:S03]  /*41b0*/  IMAD.HI.U32 R14, R9.reuse, R4, RZ ;  /* 0x00000004090e7227 */ /* 0x040fe600078e00ff */
[----:B------:R-:W-:Y:S01]  /*41c0*/  ISETP.GE.AND P0, PT, R9, R10, PT ;  /* 0x0000000a0900720c */ /* 0x000fe20003f06270 */
[C---:B------:R-:W-:Y:S01]  /*41d0*/  IMAD R12, R40.reuse, R11, RZ ;  /* 0x0000000b280c7224 */ /* 0x040fe200078e02ff */
[-C--:B------:R-:W-:Y:S04]  /*41e0*/  SHF.R.U32.HI R14, RZ, R5.reuse, R14 ;  /* 0x00000005ff0e7219 */ /* 0x080fe8000001160e */
[----:B------:R-:W-:Y:S02]  /*41f0*/  ISETP.GE.OR P0, PT, R3, R12, P0 ;  /* 0x0000000c0300720c */ /* 0x000fe40000706670 */
[----:B------:R-:W-:Y:S05]  /*4200*/  SEL R15, R9, R14, !P2 ;  /* 0x0000000e090f7207 */ /* 0x000fea0005000000 */
[----:B------:R-:W-:Y:S04]  /*4210*/  IMAD.MOV R14, RZ, RZ, -R15 ;  /* 0x000000ffff0e7224 */ /* 0x000fe800078e0a0f */
[----:B------:R-:W-:Y:S02]  /*4220*/  IMAD R14, R40, R14, R9 ;  /* 0x0000000e280e7224 */ /* 0x000fe400078e0209 */
[C---:B------:R-:W-:Y:S05]  /*4230*/  @!P0 IMAD.HI.U32 R10, R3.reuse, R4, RZ ;  /* 0x00000004030a8227 */ /* 0x040fea00078e00ff */
[----:B------:R-:W-:Y:S04]  /*4240*/  @!P0 SHF.R.U32.HI R10, RZ, R5, R10 ;  /* 0x00000005ff0a8219 */ /* 0x000fe8000001160a */
[----:B------:R-:W-:Y:S01]  /*4250*/  @!P0 SEL R0, R3, R10, !P2 ;  /* 0x0000000a03008207 */ /* 0x000fe20005000000 */
[----:B------:R-:W-:Y:S03]  /*4260*/  IMAD.MOV R10, RZ, RZ, -R3 ;  /* 0x000000ffff0a7224 */ /* 0x000fe600078e0a03 */
[----:B------:R-:W-:Y:S01]  /*4270*/  @!P0 IADD3 R15, PT, PT, R15, -R0, RZ ;  /* 0x800000000f0f8210 */ /* 0x000fe20007ffe0ff */
[----:B------:R-:W-:Y:S01]  /*4280*/  @!P0 IMAD R0, R11, R14, R0 ;  /* 0x0000000e0b008224 */ /* 0x000fe200078e0200 */
[----:B------:R-:W-:Y:S01]  /*4290*/  IADD3 R11, PT, PT, -R9, RZ, RZ ;  /* 0x000000ff090b7210 */ /* 0x000fe20007ffe1ff */
[----:B------:R-:W-:Y:S02]  /*42a0*/  IMAD R13, R2, R10, R13 ;  /* 0x0000000a020d7224 */ /* 0x000fe400078e020d */
[----:B------:R-:W-:Y:S02]  /*42b0*/  @!P0 IMAD R9, R15, R40, R3 ;  /* 0x000000280f098224 */ /* 0x000fe400078e0203 */
[----:B------:R-:W-:Y:S02]  /*42c0*/  @!P0 IMAD.MOV.U32 R3, RZ, RZ, R0 ;  /* 0x000000ffff038224 */ /* 0x000fe400078e0000 */
[----:B------:R-:W-:Y:S02]  /*42d0*/  IMAD R8, R6, R11, R8 ;  /* 0x0000000b06087224 */ /* 0x000fe400078e0208 */
[----:B------:R-:W-:Y:S02]  /*42e0*/  IMAD R13, R3, R2, R13 ;  /* 0x00000002030d7224 */ /* 0x000fe400078e020d */
[----:B------:R-:W-:Y:S02]  /*42f0*/  IMAD R8, R9, R6, R8 ;  /* 0x0000000609087224 */ /* 0x000fe400078e0208 */
.L_x_76:
[----:B------:R-:W-:Y:S05]  /*4300*/  BRA.U UP1, `(.L_x_77) ;  /* 0x0000000101107547 */ /* 0x000fea000b800000 */
[----:B------:R-:W-:Y:S04]  /*4310*/  MOV R0, UR13 ;  /* 0x0000000d00007c02 */ /* 0x000fe80008000f00 */
[----:B------:R-:W-:Y:S04]  /*4320*/  SHF.L.U32 R3, R0, 0x1f, RZ ;  /* 0x0000001f00037819 */ /* 0x000fe800000006ff */
[----:B------:R-:W1:Y:S02]  /*4330*/  SYNCS.PHASECHK.TRANS64.TRYWAIT P0, [UR6+0xb8], R3 ;  /* 0x0000b803ff0075a7 */ /* 0x000e640008001106 */
[----:B-1----:R-:W-:Y:S05]  /*4340*/  @!P0 BRA `(.L_x_78) ;  /* 0x0000002800b08947 */ /* 0x002fea0003800000 */
.L_x_77:
[----:B------:R-:W-:Y:S05]  /*4350*/  BRA.U !UP3, `(.L_x_79) ;  /* 0x000000010b347547 */ /* 0x000fea000b800000 */
[----:B------:R-:W-:Y:S01]  /*4360*/  UPLOP3.LUT UP0, UPT, UPT, UPT, UP2, 0x80, 0x8 ;  /* 0x000000000008789c */ /* 0x000fe20003f0f020 */
[----:B-1----:R-:W-:Y:S02]  /*4370*/  HFMA2 R0, -RZ, RZ, 0, 5.9604644775390625e-08 ;  /* 0x00000001ff007431 */ /* 0x002fe400000001ff */
[----:B------:R-:W-:Y:S03]  /*4380*/  IMAD.MOV.U32 R98, RZ, RZ, 0x1 ;  /* 0x00000001ff627424 */ /* 0x000fe600078e00ff */
[----:B------:R-:W-:Y:S05]  /*4390*/  PLOP3.LUT P0, PT, PT, PT, UP0, 0x80, 0x8 ;  /* 0x000000000008781c */ /* 0x000fea0003f0f008 */
[----:B------:R-:W1:Y:S01]  /*43a0*/  @UP0 LDCU.64 UR8, c[0x0][0x888] ;  /* 0x00011100ff0807ac */ /* 0x000e620008000a00 */
[----:B------:R-:W-:Y:S07]  /*43b0*/  @UP0 UIMAD UR7, UR36, UR4, URZ ;  /* 0x00000004240702a4 */ /* 0x000fee000f8e02ff */
[----:B------:R-:W-:Y:S01]  /*43c0*/  @!P0 PRMT R98, R0, 0x7610, R98 ;  /* 0x0000761000628816 */ /* 0x000fe20000000062 */
[----:B-1----:R-:W-:Y:S03]  /*43d0*/  @UP0 UIMAD.WIDE UR8, UR7, 0x4, UR8 ;  /* 0x00000004070808a5 */ /* 0x002fe6000f8e0208 */
[----:B------:R-:W1:Y:S03]  /*43e0*/  @!UP0 LDCU UR7, c[0x0][0x880] ;  /* 0x00011000ff0787ac */ /* 0x000e660008000800 */
[----:B------:R-:W-:Y:S01]  /*43f0*/  IMAD.U32 R10, RZ, RZ, UR8 ;  /* 0x00000008ff0a7e24 */ /* 0x000fe2000f8e00ff */
[----:B------:R-:W-:Y:S05]  /*4400*/  MOV R11, UR9 ;  /* 0x00000009000b7c02 */ /* 0x000fea0008000f00 */
[----:B-----5:R3:W5:Y:S02]  /*4410*/  @P0 LDG.E R48, desc[UR40][R10.64] ;  /* 0x000000280a300981 */ /* 0x020764000c1e1900 */
[----:B-1-3--:R-:W-:Y:S07]  /*4420*/  @!P0 IMAD.U32 R48, RZ, RZ, UR7 ;  /* 0x00000007ff308e24 */ /* 0x00afee000f8e00ff */
.L_x_79:
[----:B-----5:R-:W-:Y:S01]  /*4430*/  @!P4 ISETP.EQ.AND P5, PT, R48, RZ, PT ;  /* 0x000000ff3000c20c */ /* 0x020fe20003fa2270 */
[----:B------:R-:W-:Y:S01]  /*4440*/  @!UPT UIADD3 URZ, UPT, UPT, URZ, URZ, URZ ;  /* 0x000000fffffff290 */ /* 0x000fe2000fffe0ff */
[----:B------:R-:W-:Y:S11]  /*4450*/  @!P4 BRA `(.L_x_80) ;  /* 0x000000000014c947 */ /* 0x000ff60003800000 */
[----:B------:R-:W-:Y:S02]  /*4460*/  LOP3.LUT P0, RZ, R98, 0xff, RZ, 0xc0, !PT ;  /* 0x000000ff62ff7812 */ /* 0x000fe4000780c0ff */
[----:B------:R-:W-:Y:S04]  /*4470*/  PLOP3.LUT P5, PT, PT, PT, UP0, 0x80, 0x8 ;  /* 0x000000000008781c */ /* 0x000fe80003faf008 */
[----:B------:R-:W-:Y:S07]  /*4480*/  PLOP3.LUT P5, PT, P5, PT, PT, 0x8, 0x80 ;  /* 0x000000000080781c */ /* 0x000fee0002fae170 */
[----:B------:R-:W-:Y:S11]  /*4490*/  @P0 ISETP.EQ.AND P5, PT, R48, RZ, PT ;  /* 0x000000ff3000020c */ /* 0x000ff60003fa2270 */
[----:B------:R-:W-:Y:S02]  /*44a0*/  @!UPT UIADD3 URZ, UPT, UPT, URZ, URZ, URZ ;  /* 0x000000fffffff290 */ /* 0x000fe4000fffe0ff */
.L_x_80:
[----:B------:R-:W3:Y:S01]  /*44b0*/  SYNCS.PHASECHK.TRANS64.TRYWAIT P4, [UR6+0xa8], R26 ;  /* 0x0000a81aff0075a7 */ /* 0x000ee20008081106 */
[----:B------:R-:W-:Y:S01]  /*44c0*/  @P3 SHF.R.U32.HI R27, RZ, 0x10, R21 ;  /* 0x00000010ff1b3819 */ /* 0x000fe20000011615 */
[----:B------:R-:W-:Y:S01]  /*44d0*/  VIADD R29, R29, 0x1 ;  /* 0x000000011d1d7836 */ /* 0x000fe20000000000 */
[----:B------:R-:W5:Y:S08]  /*44e0*/  LDC.64 R14, c[0x0][0xb10] ;  /* 0x0002c400ff0e7b82 */ /* 0x000f700000000a00 */
[----:B------:R-:W2:Y:S08]  /*44f0*/  LDC.64 R10, c[0x0][0xb18] ;  /* 0x0002c600ff0a7b82 */ /* 0x000eb00000000a00 */
[----:B-1----:R-:W1:Y:S08]  /*4500*/  @!P1 LDC R0, c[0x0][0xb20] ;  /* 0x0002c800ff009b82 */ /* 0x002e700000000800 */
[----:B------:R-:W4:Y:S01]  /*4510*/  @!P1 LDC R3, c[0x0][0xb0c] ;  /* 0x0002c300ff039b82 */ /* 0x000f220000000800 */
[----:B-----5:R-:W-:Y:S05]  /*4520*/  @!P1 IMAD.HI.U32 R14, R13, R14, RZ ;  /* 0x0000000e0d0e9227 */ /* 0x020fea00078e00ff */
[----:B------:R-:W-:Y:S01]  /*4530*/  @!P1 SHF.R.U32.HI R14, RZ, R15, R14 ;  /* 0x0000000fff0e9219 */ /* 0x000fe2000001160e */
[----:B--2---:R-:W-:Y:S01]  /*4540*/  @!P1 IMAD.HI.U32 R11, R8, R11, RZ ;  /* 0x0000000b080b9227 */ /* 0x004fe200078e00ff */
[----:B------:R-:W-:Y:S04]  /*4550*/  @!P1 ISETP.NE.AND P0, PT, R10, 0x1, PT ;  /* 0x000000010a00980c */ /* 0x000fe80003f05270 */
[----:B-1----:R-:W-:Y:S02]  /*4560*/  @!P1 SHF.R.U32.HI R9, RZ, R0, R11 ;  /* 0x00000000ff099219 */ /* 0x002fe4000001160b */
[----:B----4-:R-:W-:Y:S02]  /*4570*/  @!P1 ISETP.NE.AND P2, PT, R3, 0x1, PT ;  /* 0x000000010300980c */ /* 0x010fe40003f45270 */
[----:B------:R-:W-:Y:S02]  /*4580*/  @!P1 SEL R9, R8, R9, !P0 ;  /* 0x0000000908099207 */ /* 0x000fe40004000000 */
[----:B------:R-:W-:Y:S02]  /*4590*/  ELECT P0, URZ, PT ;  /* 0x0000000000ff782f */ /* 0x000fe40003800000 */
[----:B------:R-:W-:Y:S05]  /*45a0*/  @!P1 SEL R14, R13, R14, !P2 ;  /* 0x0000000e0d0e9207 */ /* 0x000fea0005000000 */
[----:B------:R-:W-:Y:S02]  /*45b0*/  @!P1 IMAD.IADD R0, R9, 0x1, -R14 ;  /* 0x0000000109009824 */ /* 0x000fe400078e0a0e */
[----:B------:R-:W-:Y:S02]  /*45c0*/  @!P1 IMAD.IADD R9, R14, 0x1, -R9 ;  /* 0x000000010e099824 */ /* 0x000fe400078e0a09 */
[----:B------:R-:W-:Y:S02]  /*45d0*/  @!P1 IMAD R13, R0, R3, R13 ;  /* 0x00000003000d9224 */ /* 0x000fe400078e020d */
[----:B------:R-:W-:Y:S01]  /*45e0*/  @!P1 IMAD R8, R9, R10, R8 ;  /* 0x0000000a09089224 */ /* 0x000fe200078e0208 */
[----:B---3--:R-:W-:Y:S06]  /*45f0*/  @!P4 BRA `(.L_x_81) ;  /* 0x00000028001cc947 */ /* 0x008fec0003800000 */
.L_x_144:
[----:B------:R-:W-:Y:S01]  /*4600*/  PLOP3.LUT P5, PT, P5, P0, PT, 0xf2, 0x2f ;  /* 0x00000000002f781c */ /* 0x000fe20002fa1e72 */
[----:B------:R-:W-:Y:S01]  /*4610*/  UMOV UR14, 0x0 ;  /* 0x00000000000e7882 */ /* 0x000fe20000000000 */
[----:B------:R-:W-:Y:S01]  /*4620*/  LOP3.LUT R30, R30, 0x1, RZ, 0x3c, !PT ;  /* 0x000000011e1e7812 */ /* 0x000fe200078e3cff */
[----:B------:R-:W-:Y:S01]  /*4630*/  UMOV UR15, 0x10000000 ;  /* 0x10000000000f7882 */ /* 0x000fe20000000000 */
[----:B------:R-:W-:Y:S01]  /*4640*/  UMOV UR12, UR36 ;  /* 0x00000024000c7c82 */ /* 0x000fe20008000000 */
[----:B------:R-:W-:Y:S08]  /*4650*/  @P3 R2UR UR36, R27 ;  /* 0x000000001b2432ca */ /* 0x000ff000000e0000 */
[----:B-1----:R-:W-:Y:S01]  /*4660*/  @!P5 IADD3 R3, P0, PT, R32, 0x580, RZ ;  /* 0x000005802003d810 */ /* 0x002fe20007f1e0ff */
[----:B------:R-:W-:Y:S01]  /*4670*/  @!P5 IMAD.SHL.U32 R97, R97, 0x20, RZ ;  /* 0x000000206161d824 */ /* 0x000fe200078e00ff */
[----:B------:R-:W-:Y:S01]  /*4680*/  VOTEU.ALL UP1, P5 ;  /* 0x0000000000ff7886 */ /* 0x000fe20002820000 */
[----:B------:R-:W-:Y:S01]  /*4690*/  @!P5 IMAD.SHL.U32 R99, R99, 0x80, RZ ;  /* 0x000000806363d824 */ /* 0x000fe200078e00ff */
[----:B------:R-:W-:Y:S01]  /*46a0*/  @!P5 R2UR UR8, R3 ;  /* 0x000000000308d2ca */ /* 0x000fe200000e0000 */
[----:B------:R-:W-:Y:S01]  /*46b0*/  @!P5 IMAD.X R0, RZ, RZ, R33, P0 ;  /* 0x000000ffff00d224 */ /* 0x000fe200000e0621 */
[----:B------:R-:W-:Y:S01]  /*46c0*/  @!P5 R2UR UR10, R97 ;  /* 0x00000000610ad2ca */ /* 0x000fe200000e0000 */
[----:B------:R-:W-:Y:S01]  /*46d0*/  @!UP1 UIADD3 UR9, UPT, UPT, UR6, 0xa0, URZ ;  /* 0x000000a006099890 */ /* 0x000fe2000fffe0ff */
[----:B------:R-:W-:Y:S01]  /*46e0*/  @!P5 R2UR UR11, R99 ;  /* 0x00000000630bd2ca */ /* 0x000fe200000e0000 */
[----:B------:R-:W-:Y:S01]  /*46f0*/  IMAD.IADD R97, R8, 0x1, R81 ;  /* 0x0000000108617824 */ /* 0x000fe200078e0251 */
[----:B------:R-:W-:Y:S01]  /*4700*/  @!P5 R2UR UR7, R0 ;  /* 0x000000000007d2ca */ /* 0x000fe200000e0000 */
[----:B------:R-:W-:Y:S01]  /*4710*/  IMAD.IADD R99, R13, 0x1, R96 ;  /* 0x000000010d637824 */ /* 0x000fe200078e0260 */
[C---:B------:R-:W-:Y:S04]  /*4720*/  ISETP.NE.AND P0, PT, R29.reuse, 0x2, PT ;  /* 0x000000021d00780c */ /* 0x040fe80003f05270 */
[----:B------:R-:W-:Y:S01]  /*4730*/  SEL R3, RZ, 0x1, P0 ;  /* 0x00000001ff037807 */ /* 0x000fe20000000000 */
[----:B------:R-:W-:Y:S01]  /*4740*/  IMAD.U32 R10, RZ, RZ, UR8 ;  /* 0x00000008ff0a7e24 */ /* 0x000fe2000f8e00ff */
[----:B------:R-:W-:Y:S01]  /*4750*/  @!UP1 UIADD3 UR8, UPT, UPT, UR6, 0x200, URZ ;  /* 0x0000020006089890 */ /* 0x000fe2000fffe0ff */
[----:B------:R-:W-:Y:S01]  /*4760*/  SEL R29, R29, RZ, P0 ;  /* 0x000000ff1d1d7207 */ /* 0x000fe20000000000 */
[----:B------:R-:W-:Y:S01]  /*4770*/  VOTEU.ALL UP1, P5 ;  /* 0x0000000000ff7886 */ /* 0x000fe20002820000 */
[----:B------:R-:W-:Y:S02]  /*4780*/  LOP3.LUT R28, R28, R3, RZ, 0x3c, !PT ;  /* 0x000000031c1c7212 */ /* 0x000fe400078e3cff */
[----:B------:R-:W-:Y:S01]  /*4790*/  IMAD.U32 R11, RZ, RZ, UR7 ;  /* 0x00000007ff0b7e24 */ /* 0x000fe2000f8e00ff */
[----:B------:R-:W-:Y:S04]  /*47a0*/  @!P5 R2UR UR16, R10 ;  /* 0x000000000a10d2ca */ /* 0x000fe800000e0000 */
[----:B------:R-:W-:Y:S11]  /*47b0*/  @!P5 R2UR UR17, R11 ;  /* 0x000000000b11d2ca */ /* 0x000ff600000e0000 */
[----:B------:R-:W-:Y:S02]  /*47c0*/  @!UPT UIADD3 URZ, UPT, UPT, URZ, URZ, URZ ;  /* 0x000000fffffff290 */ /* 0x000fe4000fffe0ff */
[----:B------:R3:W-:Y:S01]  /*47d0*/  @!UP1 UTMALDG.3D [UR8], [UR16], desc[UR14] ;  /* 0x00000e08100095b4 */ /* 0x0007e20008011000 */
[----:B------:R3:W-:Y:S01]  /*47e0*/  @!P5 SYNCS.ARRIVE.TRANS64.RED.A0TR RZ, [UR6+0xa0], R25 ;  /* 0x0000a019ffffd9a7 */ /* 0x0007e20008300406 */
[----:B------:R-:W-:Y:S01]  /*47f0*/  UPLOP3.LUT UP1, UPT, UPT, UPT, UPT, 0x80, 0x8 ;  /* 0x000000000008789c */ /* 0x000fe20003f2f070 */
[----:B------:R-:W-:Y:S01]  /*4800*/  SYNCS.ARRIVE.TRANS64.RED.A1T0 RZ, [UR37], RZ ;  /* 0x000000ffffff79a7 */ /* 0x000fe20008100425 */
[----:B------:R-:W-:Y:S09]  /*4810*/  @P3 BRA `(.L_x_82) ;  /* 0xfffffff400b43947 */ /* 0x000ff2000383ffff */
[----:B------:R-:W-:Y:S07]  /*4820*/  MOV R0, UR6 ;  /* 0x0000000600007c02 */ /* 0x000fee0008000f00 */
.L_x_83:
[----:B-1----:R-:W-:-:S04]  /*4830*/  SHF.L.U32 R3, R30, 0x1f, RZ ;  /* 0x0000001f1e037819 */ /* 0x002fc800000006ff */
[----:B------:R1:W2:Y:S03]  /*4840*/  SYNCS.PHASECHK.TRANS64.TRYWAIT P0, [R0+URZ+0xa8], R3 ;  /* 0x0000a803000075a7 */ /* 0x0002a600080011ff */
[----:B--2---:R-:W-:Y:S05]  /*4850*/  @!P0 NANOSLEEP.SYNCS 0x989680 ;  /* 0x009896800000895d */ /* 0x004fea0003900000 */
[----:B------:R-:W2:Y:S02]  /*4860*/  @!P0 SYNCS.PHASECHK.TRANS64 P0, [R0+URZ+0xa8], R3 ;  /* 0x0000a803000085a7 */ /* 0x000ea400080010ff */
[----:B--23--:R-:W-:Y:S05]  /*4870*/  @P0 EXIT ;  /* 0x000000000000094d */ /* 0x00cfea0003800000 */
[----:B------:R-:W-:Y:S05]  /*4880*/  BRA `(.L_x_83) ;  /* 0xfffffffc00e87947 */ /* 0x000fea000383ffff */
.L_x_74:
[----:B------:R-:W-:-:S06]  /*4890*/  UISETP.GE.AND UP1, UPT, UR8, 0x4, UPT ;  /* 0x000000040800788c */ /* 0x000fcc000bf26270 */
[----:B------:R-:W-:-:S13]  /*48a0*/  PLOP3.LUT P0, PT, PT, PT, UP1, 0x80, 0x8 ;  /* 0x000000000008781c */ /* 0x000fda0003f0f018 */
[----:B------:R-:W-:Y:S05]  /*48b0*/  @!P0 EXIT ;  /* 0x000000000000894d */ /* 0x000fea0003800000 */
[----:B------:R-:W-:Y:S01]  /*48c0*/  BAR.SYNC.DEFER_BLOCKING 0x6, 0xa0 ;  /* 0x0182800000007b1d */ /* 0x000fe20000010000 */
[C---:B------:R-:W-:Y:S02]  /*48d0*/  IMAD.SHL.U32 R2, R103.reuse, 0x20, RZ ;  /* 0x0000002067027824 */ /* 0x040fe400078e00ff */
[----:B------:R-:W-:Y:S02]  /*48e0*/  HFMA2 R110, -RZ, RZ, 0, 0 ;  /* 0x00000000ff6e7431 */ /* 0x000fe400000001ff */
[C---:B------:R-:W-:Y:S01]  /*48f0*/  IMAD.SHL.U32 R105, R103.reuse, 0x4, RZ ;  /* 0x0000000467697824 */ /* 0x040fe200078e00ff */
[----:B------:R-:W-:Y:S01]  /*4900*/  CS2R R108, SRZ ;  /* 0x00000000006c7805 */ /* 0x000fe2000001ff00 */
[----:B------:R-:W-:Y:S01]  /*4910*/  IMAD.U32 R47, R103, 0x10000, RZ ;  /* 0x00010000672f7824 */ /* 0x000fe200078e00ff */
[----:B------:R-:W-:Y:S01]  /*4920*/  UMOV UR43, 0x400 ;  /* 0x00000400002b7882 */ /* 0x000fe20000000000 */
[----:B------:R-:W1:Y:S01]  /*4930*/  LDC R101, c[0x0][0x370] ;  /* 0x0000dc00ff657b82 */ /* 0x000e620000000800 */
[----:B------:R-:W-:Y:S01]  /*4940*/  ULEA UR43, UR37, UR43, 0x18 ;  /* 0x0000002b252b7291 */ /* 0x000fe2000f8ec0ff */
[----:B------:R-:W-:Y:S01]  /*4950*/  LOP3.LUT P0, R4, R2, 0x80, RZ, 0xc0, !PT ;  /* 0x0000008002047812 */ /* 0x000fe2000780c0ff */
[----:B------:R-:W-:Y:S01]  /*4960*/  IMAD.MOV.U32 R44, RZ, RZ, RZ ;  /* 0x000000ffff2c7224 */ /* 0x000fe200078e00ff */
[----:B------:R-:W-:Y:S01]  /*4970*/  LOP3.LUT R47, R47, 0x600000, RZ, 0xc0, !PT ;  /* 0x006000002f2f7812 */ /* 0x000fe200078ec0ff */
[----:B------:R-:W-:Y:S01]  /*4980*/  UIADD3 UR4, UPT, UPT, UR43, 0x1200, URZ ;  /* 0x000012002b047890 */ /* 0x000fe2000fffe0ff */
[----:B------:R-:W-:Y:S01]  /*4990*/  LOP3.LUT R105, R4, 0x10, R105, 0xf8, !PT ;  /* 0x0000001004697812 */ /* 0x000fe200078ef869 */
[----:B------:R-:W-:Y:S01]  /*49a0*/  IMAD.MOV.U32 R113, RZ, RZ, RZ ;  /* 0x000000ffff717224 */ /* 0x000fe200078e00ff */
[----:B------:R-:W2:Y:S01]  /*49b0*/  LDC R42, c[0x0][0xb0c] ;  /* 0x0002c300ff2a7b82 */ /* 0x000ea20000000800 */
[----:B------:R-:W4:Y:S01]  /*49c0*/  LDCU.64 UR46, c[0x0][0x348] ;  /* 0x00006900ff2e77ac */ /* 0x000f220008000a00 */
[----:B------:R-:W-:-:S02]  /*49d0*/  LOP3.LUT R105, R105, 0xf60, R2, 0xf8, !PT ;  /* 0x00000f6069697812 */ /* 0x000fc400078ef802 */
[----:B------:R-:W-:Y:S01]  /*49e0*/  MOV R111, UR4 ;  /* 0x00000004006f7c02 */ /* 0x000fe20008000f00 */
[----:B------:R-:W1:Y:S01]  /*49f0*/  LDCU.64 UR38, c[0x0][0x888] ;  /* 0x00011100ff2677ac */ /* 0x000e620008000a00 */
[----:B------:R-:W-:Y:S02]  /*4a00*/  IADD3 R2, PT, PT, R105, UR43, RZ ;  /* 0x0000002b69027c10 */ /* 0x000fe4000fffe0ff */
[----:B------:R-:W1:Y:S01]  /*4a10*/  LDC R100, c[0x0][0xb20] ;  /* 0x0002c800ff647b82 */ /* 0x000e620000000800 */
[----:B------:R-:W3:Y:S01]  /*4a20*/  LDS R0, [UR43+0x170] ;  /* 0x0001702bff007984 */ /* 0x000ee20008000800 */
[----:B------:R-:W-:Y:S01]  /*4a30*/  UIADD3 UR42, UPT, UPT, UR43, 0x200, URZ ;  /* 0x000002002b2a7890 */ /* 0x000fe2000fffe0ff */
[C---:B------:R-:W-:Y:S01]  /*4a40*/  VIADD R104, R2.reuse, 0x10 ;  /* 0x0000001002687836 */ /* 0x040fe20000000000 */
[----:B------:R-:W-:-:S04]  /*4a50*/  @P0 IADD3 R104, PT, PT, R2, -0x10, RZ ;  /* 0xfffffff002680810 */ /* 0x000fc80007ffe0ff */
[----:B------:R-:W1:Y:S08]  /*4a60*/  LDC R41, c[0x0][0xb30] ;  /* 0x0002cc00ff297b82 */ /* 0x000e700000000800 */
[----:B------:R-:W1:Y:S08]  /*4a70*/  LDC.64 R90, c[0x0][0xb10] ;  /* 0x0002c400ff5a7b82 */ /* 0x000e700000000a00 */
[----:B------:R-:W1:Y:S08]  /*4a80*/  LDC.64 R38, c[0x0][0xb18] ;  /* 0x0002c600ff267b82 */ /* 0x000e700000000a00 */
[----:B------:R-:W1:Y:S08]  /*4a90*/  LDC.64 R86, c[0x0][0x888] ;  /* 0x00022200ff567b82 */ /* 0x000e700000000a00 */
[----:B------:R-:W1:Y:S01]  /*4aa0*/  LDC.64 R36, c[0x0][0xb28] ;  /* 0x0002ca00ff247b82 */ /* 0x000e620000000a00 */
[----:B---3--:R-:W-:-:S07]  /*4ab0*/  IMAD.IADD R47, R0, 0x1, R47 ;  /* 0x00000001002f7824 */ /* 0x008fce00078e022f */
[----:B------:R-:W3:Y:S08]  /*4ac0*/  LDC.64 R88, c[0x0][0x890] ;  /* 0x00022400ff587b82 */ /* 0x000ef00000000a00 */
[----:B------:R-:W1:Y:S08]  /*4ad0*/  LDC.64 R84, c[0x0][0x8b0] ;  /* 0x00022c00ff547b82 */ /* 0x000e700000000a00 */
[----:B------:R-:W1:Y:S08]  /*4ae0*/  LDC.64 R82, c[0x0][0x8a8] ;  /* 0x00022a00ff527b82 */ /* 0x000e700000000a00 */
[----:B--2-4-:R-:W1:Y:S02]  /*4af0*/  LDC R102, c[0x0][0x374] ;  /* 0x0000dd00ff667b82 */ /* 0x014e640000000800 */
.L_x_101:
[----:B------:R-:W-:Y:S02]  /*4b00*/  LEA R0, R113, UR43, 0x3 ;  /* 0x0000002b71007c11 */ /* 0x000fe4000f8e18ff */
[----:B------:R-:W-:Y:S02]  /*4b10*/  SHF.L.U32 R3, R109, 0x1f, RZ ;  /* 0x0000001f6d037819 */ /* 0x000fe400000006ff */
[----:B------:R-:W-:Y:S02]  /*4b20*/  LEA R16, R113, UR43, 0x4 ;  /* 0x0000002b71107c11 */ /* 0x000fe4000f8e20ff */
[----:B--2---:R-:W2:Y:S02]  /*4b30*/  SYNCS.PHASECHK.TRANS64.TRYWAIT P0, [R0+URZ+0xc0], R3 ;  /* 0x0000c003000075a7 */ /* 0x004ea400080011ff */
[----:B-12---:R-:W-:Y:S05]  /*4b40*/  @!P0 BRA `(.L_x_84) ;  /* 0x0000002000e08947 */ /* 0x006fea0003800000 */
.L_x_145:
[----:B------:R-:W4:Y:S01]  /*4b50*/  LDC.64 R12, c[0x0][0xb10] ;  /* 0x0002c400ff0c7b82 */ /* 0x000f220000000a00 */
[----:B------:R-:W3:Y:S01]  /*4b60*/  LDS.128 R16, [R16+0x150] ;  /* 0x0001500010107984 */ /* 0x000ee20000000c00 */
[----:B-1----:R-:W-:Y:S01]  /*4b70*/  ISETP.NE.AND P1, PT, R41, 0x1, PT ;  /* 0x000000012900780c */ /* 0x002fe20003f25270 */
[----:B--2---:R-:W-:Y:S01]  /*4b80*/  VIADD R0, R0, 0xd0 ;  /* 0x000000d000007836 */ /* 0x004fe20000000000 */
[----:B------:R-:W-:Y:S04]  /*4b90*/  ISETP.GE.AND P0, PT, R40, 0x1, PT ;  /* 0x000000012800780c */ /* 0x000fe80003f06270 */
[----:B------:R-:W1:Y:S01]  /*4ba0*/  LDC.64 R10, c[0x0][0xb18] ;  /* 0x0002c600ff0a7b82 */ /* 0x000e620000000a00 */
[----:B------:R-:W-:Y:S01]  /*4bb0*/  PRMT R0, RZ, 0x654, R0 ;  /* 0x00000654ff007816 */ /* 0x000fe20000000000 */
[----:B------:R-:W-:Y:S01]  /*4bc0*/  @!PT LDS RZ, [RZ] ;  /* 0x00000000fffff984 */ /* 0x000fe20000000800 */
[----:B------:R-:W-:Y:S01]  /*4bd0*/  @!PT LDS RZ, [RZ] ;  /* 0x00000000fffff984 */ /* 0x000fe20000000800 */
[----:B------:R-:W-:Y:S01]  /*4be0*/  @!PT LDS RZ, [RZ] ;  /* 0x00000000fffff984 */ /* 0x000fe20000000800 */
[----:B------:R-:W-:Y:S01]  /*4bf0*/  @!PT LDS RZ, [RZ] ;  /* 0x00000000fffff984 */ /* 0x000fe20000000800 */
[----:B------:R2:W-:Y:S06]  /*4c00*/  MEMBAR.ALL.CTA ;  /* 0x0000000000007992 */ /* 0x0005ec0000008000 */
[----:B--2---:R-:W2:Y:S01]  /*4c10*/  FENCE.VIEW.ASYNC.S ;  /* 0x00000000000073c6 */ /* 0x004ea20000000000 */
[----:B------:R-:W1:Y:S08]  /*4c20*/  @!P1 LDC R14, c[0x0][0xb20] ;  /* 0x0002c800ff0e9b82 */ /* 0x000e700000000800 */
[----:B------:R-:W1:Y:S01]  /*4c30*/  @!P1 LDC R9, c[0x0][0xb0c] ;  /* 0x0002c300ff099b82 */ /* 0x000e620000000800 */
[----:B--2---:R2:W-:Y:S01]  /*4c40*/  SYNCS.ARRIVE.TRANS64.RED.A1T0 RZ, [R0+URZ], RZ ;  /* 0x000000ff00ff79a7 */ /* 0x0045e200081004ff */
[----:B---3--:R-:W-:Y:S04]  /*4c50*/  LOP3.LUT P4, RZ, R18, 0x1, RZ, 0xc0, !PT ;  /* 0x0000000112ff7812 */ /* 0x008fe8000788c0ff */
[----:B------:R-:W-:Y:S09]  /*4c60*/  P2R R112, PR, RZ, 0x10 ;  /* 0x00000010ff707803 */ /* 0x000ff20000000000 */
[----:B------:R-:W-:Y:S02]  /*4c70*/  @P4 MOV R45, R16 ;  /* 0x00000010002d4202 */ /* 0x000fe40000000f00 */
[----:B------:R-:W-:Y:S01]  /*4c80*/  @P4 LOP3.LUT R43, R17, 0xffff, RZ, 0xc0, !PT ;  /* 0x0000ffff112b4812 */ /* 0x000fe200078ec0ff */
[----:B--2-4-:R-:W-:Y:S06]  /*4c90*/  @!P0 BRA `(.L_x_85) ;  /* 0x0000000000a48947 */ /* 0x014fec0003800000 */
[----:B------:R-:W-:Y:S01]  /*4ca0*/  IMAD.HI.U32 R21, R102, R39, RZ ;  /* 0x0000002766157227 */ /* 0x000fe200078e00ff */
[----:B------:R-:W-:Y:S02]  /*4cb0*/  ISETP.NE.AND P0, PT, R38, 0x1, PT ;  /* 0x000000012600780c */ /* 0x000fe40003f05270 */
[----:B------:R-:W-:Y:S01]  /*4cc0*/  ISETP.NE.AND P2, PT, R40, 0x1, PT ;  /* 0x000000012800780c */ /* 0x000fe20003f45270 */
[----:B------:R-:W-:Y:S01]  /*4cd0*/  IMAD.HI.U32 R20, R101, R90, RZ ;  /* 0x0000005a65147227 */ /* 0x000fe200078e00ff */
[----:B------:R-:W-:Y:S02]  /*4ce0*/  SHF.R.U32.HI R21, RZ, R100, R21 ;  /* 0x00000064ff157219 */ /* 0x000fe40000011615 */
[----:B------:R-:W-:Y:S01]  /*4cf0*/  ISETP.NE.AND P3, PT, R42, 0x1, PT ;  /* 0x000000012a00780c */ /* 0x000fe20003f65270 */
[----:B------:R-:W-:Y:S01]  /*4d00*/  IMAD.HI.U32 R24, R45, R90, RZ ;  /* 0x0000005a2d187227 */ /* 0x000fe200078e00ff */
[----:B------:R-:W-:Y:S02]  /*4d10*/  SHF.R.U32.HI R20, RZ, R91, R20 ;  /* 0x0000005bff147219 */ /* 0x000fe40000011614 */
[----:B------:R-:W-:Y:S01]  /*4d20*/  SEL R3, R102, R21, !P0 ;  /* 0x0000001566037207 */ /* 0x000fe20004000000 */
[----:B------:R-:W-:Y:S01]  /*4d30*/  IMAD.HI.U32 R21, R43, R39, RZ ;  /* 0x000000272b157227 */ /* 0x000fe200078e00ff */
[----:B------:R-:W-:Y:S02]  /*4d40*/  SEL R7, R101, R20, !P3 ;  /* 0x0000001465077207 */ /* 0x000fe40005800000 */
[----:B------:R-:W-:Y:S01]  /*4d50*/  SHF.R.U32.HI R24, RZ, R91, R24 ;  /* 0x0000005bff187219 */ /* 0x000fe20000011618 */
[-C--:B------:R-:W-:Y:S04]  /*4d60*/  IMAD.HI.U32 R20, R3, R36.reuse, RZ ;  /* 0x0000002403147227 */ /* 0x080fe800078e00ff */
[----:B------:R-:W-:Y:S01]  /*4d70*/  IMAD.HI.U32 R22, R7, R36, RZ ;  /* 0x0000002407167227 */ /* 0x000fe200078e00ff */
[-C--:B------:R-:W-:Y:S02]  /*4d80*/  @P2 SHF.R.U32.HI R3, RZ, R37.reuse, R20 ;  /* 0x00000025ff032219 */ /* 0x080fe40000011614 */
[----:B------:R-:W-:Y:S02]  /*4d90*/  SHF.R.U32.HI R20, RZ, R100, R21 ;  /* 0x00000064ff147219 */ /* 0x000fe40000011615 */
[----:B------:R-:W-:Y:S01]  /*4da0*/  @P2 SHF.R.U32.HI R7, RZ, R37, R22 ;  /* 0x00000025ff072219 */ /* 0x000fe20000011616 */
[C---:B------:R-:W-:Y:S01]  /*4db0*/  IMAD R2, R40.reuse, R3, RZ ;  /* 0x0000000328027224 */ /* 0x040fe200078e02ff */
[----:B------:R-:W-:Y:S02]  /*4dc0*/  SEL R5, R43, R20, !P0 ;  /* 0x000000142b057207 */ /* 0x000fe40004000000 */
[----:B------:R-:W-:Y:S01]  /*4dd0*/  SEL R3, R45, R24, !P3 ;  /* 0x000000182d037207 */ /* 0x000fe20005800000 */
[----:B------:R-:W-:Y:S01]  /*4de0*/  IMAD R4, R40, R7, RZ ;  /* 0x0000000728047224 */ /* 0x000fe200078e02ff */
[C---:B------:R-:W-:Y:S01]  /*4df0*/  ISETP.GE.AND P0, PT, R5.reuse, R2, PT ;  /* 0x000000020500720c */ /* 0x040fe20003f06270 */
[----:B------:R-:W-:Y:S03]  /*4e00*/  IMAD.HI.U32 R6, R5, R36, RZ ;  /* 0x0000002405067227 */ /* 0x000fe600078e00ff */
[----:B------:R-:W-:Y:S01]  /*4e10*/  ISETP.GE.OR P0, PT, R3, R4, P0 ;  /* 0x000000040300720c */ /* 0x000fe20000706670 */
[----:B------:R-:W-:Y:S01]  /*4e20*/  IMAD.MOV R4, RZ, RZ, -R3 ;  /* 0x000000ffff047224 */ /* 0x000fe200078e0a03 */
[-C--:B------:R-:W-:Y:S03]  /*4e30*/  SHF.R.U32.HI R6, RZ, R37.reuse, R6 ;  /* 0x00000025ff067219 */ /* 0x080fe60000011606 */
[----:B------:R-:W-:Y:S01]  /*4e40*/  IMAD R45, R42, R4, R45 ;  /* 0x000000042a2d7224 */ /* 0x000fe200078e022d */
[----:B------:R-:W-:Y:S05]  /*4e50*/  SEL R15, R5, R6, !P2 ;  /* 0x00000006050f7207 */ /* 0x000fea0005000000 */
[----:B------:R-:W-:Y:S02]  /*4e60*/  IMAD.MOV R6, RZ, RZ, -R15 ;  /* 0x000000ffff067224 */ /* 0x000fe400078e0a0f */
[C---:B------:R-:W-:Y:S04]  /*4e70*/  @!P0 IMAD.HI.U32 R2, R3.reuse, R36, RZ ;  /* 0x0000002403028227 */ /* 0x040fe800078e00ff */
[----:B------:R-:W-:Y:S01]  /*4e80*/  IMAD R6, R40, R6, R5 ;  /* 0x0000000628067224 */ /* 0x000fe200078e0205 */
[----:B------:R-:W-:Y:S04]  /*4e90*/  @!P0 SHF.R.U32.HI R2, RZ, R37, R2 ;  /* 0x00000025ff028219 */ /* 0x000fe80000011602 */
[----:B------:R-:W-:Y:S02]  /*4ea0*/  @!P0 SEL R0, R3, R2, !P2 ;  /* 0x0000000203008207 */ /* 0x000fe40005000000 */
[----:B------:R-:W-:Y:S02]  /*4eb0*/  IADD3 R2, PT, PT, -R5, RZ, RZ ;  /* 0x000000ff05027210 */ /* 0x000fe40007ffe1ff */
[----:B------:R-:W-:Y:S01]  /*4ec0*/  @!P0 IADD3 R8, PT, PT, R15, -R0, RZ ;  /* 0x800000000f088210 */ /* 0x000fe20007ffe0ff */
[----:B------:R-:W-:Y:S02]  /*4ed0*/  @!P0 IMAD R0, R7, R6, R0 ;  /* 0x0000000607008224 */ /* 0x000fe400078e0200 */
[----:B------:R-:W-:Y:S02]  /*4ee0*/  IMAD R43, R38, R2, R43 ;  /* 0x00000002262b7224 */ /* 0x000fe400078e022b */
[----:B------:R-:W-:Y:S02]  /*4ef0*/  @!P0 IMAD R5, R8, R40, R3 ;  /* 0x0000002808058224 */ /* 0x000fe400078e0203 */
[----:B------:R-:W-:Y:S04]  /*4f00*/  @!P0 IMAD.MOV.U32 R3, RZ, RZ, R0 ;  /* 0x000000ffff038224 */ /* 0x000fe800078e0000 */
[----:B------:R-:W-:Y:S02]  /*4f10*/  IMAD R45, R3, R42, R45 ;  /* 0x0000002a032d7224 */ /* 0x000fe400078e022d */
[----:B------:R-:W-:Y:S07]  /*4f20*/  IMAD R43, R5, R38, R43 ;  /* 0x00000026052b7224 */ /* 0x000fee00078e022b */
.L_x_85:
[----:B------:R-:W-:Y:S01]  /*4f30*/  @!P1 IMAD.HI.U32 R0, R45, R12, RZ ;  /* 0x0000000c2d009227 */ /* 0x000fe200078e00ff */
[----:B-1----:R-:W-:Y:S01]  /*4f40*/  @!P1 ISETP.NE.AND P0, PT, R10, 0x1, PT ;  /* 0x000000010a00980c */ /* 0x002fe20003f05270 */
[----:B------:R-:W-:Y:S01]  /*4f50*/  ULOP3.LUT UP0, URZ, UR42, 0x90, URZ, 0xc0, !UPT ;  /* 0x000000902aff7892 */ /* 0x000fe2000f80c0ff */
[----:B------:R-:W-:Y:S01]  /*4f60*/  @!P1 ISETP.NE.AND P2, PT, R9, 0x1, PT ;  /* 0x000000010900980c */ /* 0x000fe20003f45270 */
[----:B------:R-:W-:Y:S01]  /*4f70*/  @!P1 IMAD.HI.U32 R3, R43, R11, RZ ;  /* 0x0000000b2b039227 */ /* 0x000fe200078e00ff */
[----:B------:R-:W-:Y:S02]  /*4f80*/  @!P1 SHF.R.U32.HI R0, RZ, R13, R0 ;  /* 0x0000000dff009219 */ /* 0x000fe40000011600 */
[----:B------:R-:W-:Y:S01]  /*4f90*/  @P4 SHF.R.U32.HI R107, RZ, 0x10, R17 ;  /* 0x00000010ff6b4819 */ /* 0x000fe20000011611 */
[----:B------:R-:W-:Y:S01]  /*4fa0*/  VIADD R113, R113, 0x1 ;  /* 0x0000000171717836 */ /* 0x000fe20000000000 */
[----:B------:R-:W-:Y:S02]  /*4fb0*/  @!P1 SHF.R.U32.HI R2, RZ, R14, R3 ;  /* 0x0000000eff029219 */ /* 0x000fe40000011603 */
[----:B------:R-:W-:Y:S02]  /*4fc0*/  @!P1 SEL R3, R45, R0, !P2 ;  /* 0x000000002d039207 */ /* 0x000fe40005000000 */
[----:B------:R-:W-:Y:S05]  /*4fd0*/  @!P1 SEL R2, R43, R2, !P0 ;  /* 0x000000022b029207 */ /* 0x000fea0004000000 */
[----:B------:R-:W-:Y:S02]  /*4fe0*/  @!P1 IMAD.IADD R0, R2, 0x1, -R3 ;  /* 0x0000000102009824 */ /* 0x000fe400078e0a03 */
[----:B------:R-:W-:Y:S02]  /*4ff0*/  @!P1 IMAD.IADD R2, R3, 0x1, -R2 ;  /* 0x0000000103029824 */ /* 0x000fe400078e0a02 */
[----:B------:R-:W-:Y:S02]  /*5000*/  @!P1 IMAD R45, R0, R9, R45 ;  /* 0x00000009002d9224 */ /* 0x000fe400078e022d */
[----:B------:R-:W-:Y:S01]  /*5010*/  @!P1 IMAD R43, R2, R10, R43 ;  /* 0x0000000a022b9224 */ /* 0x000fe200078e022b */
[----:B------:R-:W-:Y:S06]  /*5020*/  BRA.U !UP0, `(.L_x_86) ;  /* 0x0000000108407547 */ /* 0x000fec000b800000 */
[----:B------:R-:W1:Y:S01]  /*5030*/  LDCU.64 UR8, c[0x4][0x80] ;  /* 0x01001000ff0877ac */ /* 0x000e620008000a00 */
[----:B------:R-:W-:Y:S01]  /*5040*/  MOV R3, 0x0 ;  /* 0x0000000000037802 */ /* 0x000fe20000000f00 */
[----:B------:R-:W-:Y:S02]  /*5050*/  HFMA2 R12, -RZ, RZ, 0, 5.9604644775390625e-08 ;  /* 0x00000001ff0c7431 */ /* 0x000fe400000001ff */
[----:B------:R-:W-:Y:S02]  /*5060*/  IMAD.MOV.U32 R8, RZ, RZ, 0x70 ;  /* 0x00000070ff087424 */ /* 0x000fe400078e00ff */
[----:B------:R-:W-:Y:S01]  /*5070*/  IMAD.MOV.U32 R13, RZ, RZ, RZ ;  /* 0x000000ffff0d7224 */ /* 0x000fe200078e00ff */
[----:B------:R-:W2:Y:S01]  /*5080*/  LDCU.64 UR6, c[0x4][0x88] ;  /* 0x01001100ff0677ac */ /* 0x000ea20008000a00 */
[----:B------:R-:W3:Y:S01]  /*5090*/  LDC.64 R2, c[0x4][R3] ;  /* 0x0100000003027b82 */ /* 0x000ee20000000a00 */
[----:B------:R-:W4:Y:S01]  /*50a0*/  LDCU.64 UR4, c[0x4][0x8] ;  /* 0x01000100ff0477ac */ /* 0x000f220008000a00 */
[----:B-1----:R-:W-:Y:S01]  /*50b0*/  MOV R5, UR9 ;  /* 0x0000000900057c02 */ /* 0x002fe20008000f00 */
[----:B------:R-:W-:Y:S01]  /*50c0*/  IMAD.U32 R4, RZ, RZ, UR8 ;  /* 0x00000008ff047e24 */ /* 0x000fe2000f8e00ff */
[----:B--2---:R-:W-:Y:S01]  /*50d0*/  MOV R7, UR7 ;  /* 0x0000000700077c02 */ /* 0x004fe20008000f00 */
[----:B------:R-:W-:Y:S01]  /*50e0*/  IMAD.U32 R6, RZ, RZ, UR6 ;  /* 0x00000006ff067e24 */ /* 0x000fe2000f8e00ff */
[----:B----4-:R-:W-:Y:S01]  /*50f0*/  MOV R11, UR5 ;  /* 0x00000005000b7c02 */ /* 0x010fe20008000f00 */
[----:B------:R-:W-:Y:S02]  /*5100*/  IMAD.U32 R10, RZ, RZ, UR4 ;  /* 0x00000004ff0a7e24 */ /* 0x000fe4000f8e00ff */
[----:B------:R-:W-:Y:S07]  /*5110*/  LEPC R20, `(.L_x_86) ;  /* 0x000000001014794e */ /* 0x000fee0000000000 */
[----:B---3-5:R-:W-:Y:S05]  /*5120*/  CALL.ABS.NOINC R2 ;  /* 0x0000000002007343 */ /* 0x028fea0003c00000 */
.L_x_86:
[----:B------:R-:W-:Y:S01]  /*5130*/  LOP3.LUT P0, RZ, R111, 0x90, RZ, 0xc0, !PT ;  /* 0x000000906fff7812 */ /* 0x000fe2000780c0ff */
[----:B------:R-:W-:Y:S11]  /*5140*/  BSSY.RECONVERGENT B6, `(.L_x_87) ;  /* 0x0000013000067945 */ /* 0x000ff60003800200 */
[----:B------:R-:W-:Y:S01]  /*5150*/  @!UPT UIADD3 URZ, UPT, UPT, URZ, URZ, URZ ;  /* 0x000000fffffff290 */ /* 0x000fe2000fffe0ff */
[----:B------:R-:W-:Y:S05]  /*5160*/  @!P0 BRA `(.L_x_88) ;  /* 0x0000000000408947 */ /* 0x000fea0003800000 */
        /* <DEDUP_REMOVED lines=16> */
.L_x_88:
[----:B------:R-:W-:Y:S05]  /*5270*/  BSYNC.RECONVERGENT B6 ;  /* 0x0000000000067941 */ /* 0x000fea0003800200 */
.L_x_87:
[----:B------:R-:W-:Y:S01]  /*5280*/  ISETP.NE.U32.AND P3, PT, R88, RZ, PT ;  /* 0x000000ff5800720c */ /* 0x000fe20003f65070 */
[----:B------:R-:W-:Y:S01]  /*5290*/  UISETP.NE.AND UP1, UPT, UR44, URZ, UPT ;  /* 0x000000ff2c00728c */ /* 0x000fe2000bf25270 */
[----:B------:R-:W-:Y:S02]  /*52a0*/  ISETP.NE.U32.AND P4, PT, R84, RZ, PT ;  /* 0x000000ff5400720c */ /* 0x000fe40003f85070 */
[----:B------:R-:W-:Y:S02]  /*52b0*/  ISETP.NE.AND.EX P3, PT, R89, RZ, PT, P3 ;  /* 0x000000ff5900720c */ /* 0x000fe40003f65330 */
[----:B------:R-:W-:Y:S02]  /*52c0*/  PLOP3.LUT P1, PT, PT, PT, PT, 0x8, 0x80 ;  /* 0x000000000080781c */ /* 0x000fe40003f2e170 */
[----:B------:R-:W-:Y:S02]  /*52d0*/  PLOP3.LUT P0, PT, PT, PT, UP1, 0x80, 0x8 ;  /* 0x000000000008781c */ /* 0x000fe40003f0f018 */
[----:B------:R-:W-:Y:S02]  /*52e0*/  ISETP.NE.AND.EX P4, PT, R85, RZ, PT, P4 ;  /* 0x000000ff5500720c */ /* 0x000fe40003f85340 */
[----:B------:R-:W1:Y:S09]  /*52f0*/  @UP1 LDCU.64 UR4, c[0x0][0x888] ;  /* 0x00011100ff0417ac */ /* 0x000e720008000a00 */
[----:B------:R-:W-:Y:S01]  /*5300*/  @P0 PLOP3.LUT P1, PT, P3, PT, PT, 0x80, 0x8 ;  /* 0x000000000008081c */ /* 0x000fe20001f2f070 */
[----:B-1----:R-:W-:Y:S04]  /*5310*/  @UP1 UISETP.NE.U32.AND UP0, UPT, UR4, URZ, UPT ;  /* 0x000000ff0400128c */ /* 0x002fe8000bf05070 */
[----:B------:R-:W-:Y:S04]  /*5320*/  @UP1 UISETP.NE.AND.EX UP0, UPT, UR5, URZ, UPT, UP0 ;  /* 0x000000ff0500128c */ /* 0x000fe8000bf05300 */
[----:B------:R-:W-:Y:S01]  /*5330*/  @UP1 USEL UR4, URZ, 0xffffffff, UP0 ;  /* 0xffffffffff041887 */ /* 0x000fe20008000000 */
[----:B------:R-:W-:Y:S11]  /*5340*/  @!P3 BRA `(.L_x_89) ;  /* 0x00000000002cb947 */ /* 0x000ff60003800000 */
[----:B------:R-:W-:Y:S01]  /*5350*/  ISETP.NE.U32.AND P2, PT, R86, RZ, PT ;  /* 0x000000ff5600720c */ /* 0x000fe20003f45070 */
[----:B------:R-:W-:Y:S03]  /*5360*/  IMAD.MOV.U32 R98, RZ, RZ, 0x1 ;  /* 0x00000001ff627424 */ /* 0x000fe600078e00ff */
[----:B------:R-:W-:Y:S11]  /*5370*/  ISETP.NE.AND.EX P2, PT, R87, RZ, PT, P2 ;  /* 0x000000ff5700720c */ /* 0x000ff60003f45320 */
[----:B------:R-:W-:Y:S02]  /*5380*/  @!UPT UIADD3 URZ, UPT, UPT, URZ, URZ, URZ ;  /* 0x000000fffffff290 */ /* 0x000fe4000fffe0ff */
[----:B------:R-:W1:Y:S01]  /*5390*/  @P2 LDC.64 R2, c[0x0][0x888] ;  /* 0x00022200ff022b82 */ /* 0x000e620000000a00 */
[----:B------:R-:W-:Y:S04]  /*53a0*/  @P2 IMAD R0, R88, UR36, RZ ;  /* 0x0000002458002c24 */ /* 0x000fe8000f8e02ff */
[----:B-1----:R-:W-:Y:S04]  /*53b0*/  @P2 IMAD.WIDE R2, R0, 0x4, R2 ;  /* 0x0000000400022825 */ /* 0x002fe800078e0202 */
[----:B------:R-:W-:Y:S01]  /*53c0*/  HFMA2 R0, -RZ, RZ, 0, 5.9604644775390625e-08 ;  /* 0x00000001ff007431 */ /* 0x000fe200000001ff */
[----:B-----5:R1:W5:Y:S04]  /*53d0*/  @P2 LDG.E R48, desc[UR40][R2.64] ;  /* 0x0000002802302981 */ /* 0x020368000c1e1900 */
[----:B------:R-:W-:Y:S01]  /*53e0*/  @!P2 PRMT R98, R0, 0x7610, R98 ;  /* 0x000076100062a816 */ /* 0x000fe20000000062 */
[----:B-1----:R-:W2:Y:S06]  /*53f0*/  @!P2 LDC R48, c[0x0][0x880] ;  /* 0x00022000ff30ab82 */ /* 0x002eac0000000800 */
.L_x_89:
[----:B------:R-:W-:Y:S05]  /*5400*/  @!P4 BRA `(.L_x_90) ;  /* 0x000000000020c947 */ /* 0x000fea0003800000 */
[----:B------:R-:W-:Y:S04]  /*5410*/  ISETP.NE.U32.AND P2, PT, R82, RZ, PT ;  /* 0x000000ff5200720c */ /* 0x000fe80003f45070 */
[----:B------:R-:W-:Y:S11]  /*5420*/  ISETP.NE.AND.EX P2, PT, R83, RZ, PT, P2 ;  /* 0x000000ff5300720c */ /* 0x000ff60003f45320 */
[----:B------:R-:W-:Y:S02]  /*5430*/  @!UPT UIADD3 URZ, UPT, UPT, URZ, URZ, URZ ;  /* 0x000000fffffff290 */ /* 0x000fe4000fffe0ff */
[----:B------:R-:W1:Y:S01]  /*5440*/  @P2 LDC.64 R2, c[0x0][0x8a8] ;  /* 0x00022a00ff022b82 */ /* 0x000e620000000a00 */
[----:B------:R-:W-:Y:S04]  /*5450*/  @P2 IMAD R0, R84, UR36, RZ ;  /* 0x0000002454002c24 */ /* 0x000fe8000f8e02ff */
[----:B-1----:R-:W-:Y:S05]  /*5460*/  @P2 IMAD.WIDE R2, R0, 0x4, R2 ;  /* 0x0000000400022825 */ /* 0x002fea00078e0202 */
[----:B-----5:R1:W5:Y:S02]  /*5470*/  @P2 LDG.E R46, desc[UR40][R2.64] ;  /* 0x00000028022e2981 */ /* 0x020364000c1e1900 */
[----:B-1----:R-:W3:Y:S02]  /*5480*/  @!P2 LDC R46, c[0x0][0x8a0] ;  /* 0x00022800ff2eab82 */ /* 0x002ee40000000800 */
.L_x_90:
[----:B--2--5:R-:W-:Y:S01]  /*5490*/  @P0 ISETP.NE.AND P4, PT, R48, RZ, PT ;  /* 0x000000ff3000020c */ /* 0x024fe20003f85270 */
[----:B------:R-:W-:Y:S01]  /*54a0*/  IMAD.U32 R0, RZ, RZ, UR4 ;  /* 0x00000004ff007e24 */ /* 0x000fe2000f8e00ff */
[----:B------:R-:W-:Y:S01]  /*54b0*/  @P0 LOP3.LUT P2, RZ, R98, 0xff, RZ, 0xc0, !PT ;  /* 0x000000ff62ff0812 */ /* 0x000fe2000784c0ff */
[----:B------:R-:W-:Y:S01]  /*54c0*/  BSSY B1, `(.L_x_91) ;  /* 0x0000034000017945 */ /* 0x000fe20003800000 */
[----:B------:R-:W-:Y:S01]  /*54d0*/  @P0 SEL R3, RZ, 0xffffffff, P4 ;  /* 0xffffffffff030807 */ /* 0x000fe20002000000 */
[C---:B------:R-:W-:Y:S01]  /*54e0*/  IMAD R32, R44.reuse, 0x20, R47 ;  /* 0x000000202c207824 */ /* 0x040fe200078e022f */
[----:B------:R-:W-:Y:S02]  /*54f0*/  LEA R92, R44, UR43, 0x3 ;  /* 0x0000002b2c5c7c11 */ /* 0x000fe4000f8e18ff */
[----:B------:R-:W-:Y:S02]  /*5500*/  CS2R R58, SRZ ;  /* 0x00000000003a7805 */ /* 0x000fe4000001ff00 */
[----:B------:R-:W-:Y:S02]  /*5510*/  @P1 SEL R3, R0, R3, !P2 ;  /* 0x0000000300031207 */ /* 0x000fe40005000000 */
[----:B------:R-:W-:Y:S02]  /*5520*/  CS2R R56, SRZ ;  /* 0x0000000000387805 */ /* 0x000fe4000001ff00 */
[----:B------:R-:W-:Y:S02]  /*5530*/  SHF.L.U32 R5, R110, 0x1f, RZ ;  /* 0x0000001f6e057819 */ /* 0x000fe400000006ff */
[----:B------:R-:W-:Y:S02]  /*5540*/  CS2R R54, SRZ ;  /* 0x0000000000367805 */ /* 0x000fe4000001ff00 */
[----:B------:R-:W-:Y:S02]  /*5550*/  @P0 LOP3.LUT R3, R3, 0x1, RZ, 0xc0, !PT ;  /* 0x0000000103030812 */ /* 0x000fe400078ec0ff */
[----:B------:R-:W-:Y:S02]  /*5560*/  CS2R R52, SRZ ;  /* 0x0000000000347805 */ /* 0x000fe4000001ff00 */
[----:B------:R-:W-:Y:S02]  /*5570*/  PLOP3.LUT P5, PT, PT, PT, PT, 0x8, 0x80 ;  /* 0x000000000080781c */ /* 0x000fe40003fae170 */
[----:B------:R-:W-:Y:S11]  /*5580*/  ISETP.NE.U32.OR P1, PT, R3, 0x1, !P0 ;  /* 0x000000010300780c */ /* 0x000ff60004725470 */
[----:B------:R-:W-:Y:S02]  /*5590*/  @!UPT UIADD3 URZ, UPT, UPT, URZ, URZ, URZ ;  /* 0x000000fffffff290 */ /* 0x000fe4000fffe0ff */
[----:B------:R-:W-:Y:S04]  /*55a0*/  @P1 SHF.L.U32 R2, R108, 0x1f, RZ ;  /* 0x0000001f6c021819 */ /* 0x000fe800000006ff */
[----:B------:R-:W1:Y:S01]  /*55b0*/  @P1 SYNCS.PHASECHK.TRANS64.TRYWAIT P0, [UR43+0xa0], R2 ;  /* 0x0000a002ff0015a7 */ /* 0x000e62000800112b */
[----:B------:R2:W4:Y:S01]  /*55c0*/  SYNCS.PHASECHK.TRANS64.TRYWAIT P4, [R92+URZ+0xe0], R5 ;  /* 0x0000e0055c0075a7 */ /* 0x00052200080811ff */
[----:B-1----:R-:W-:Y:S01]  /*55d0*/  @P1 PLOP3.LUT P5, PT, P0, PT, PT, 0x8, 0x80 ;  /* 0x000000000080181c */ /* 0x002fe200007ae170 */
[----:B------:R-:W-:Y:S01]  /*55e0*/  @!UPT UIADD3 URZ, UPT, UPT, URZ, URZ, URZ ;  /* 0x000000fffffff290 */ /* 0x000fe2000fffe0ff */
[----:B--2-4-:R-:W-:Y:S11]  /*55f0*/  @!P1 BRA `(.L_x_92) ;  /* 0x0000000000809947 */ /* 0x014ff60003800000 */
[----:B------:R-:W-:Y:S01]  /*5600*/  ISETP.NE.U32.AND P0, PT, RZ, UR38, PT ;  /* 0x00000026ff007c0c */ /* 0x000fe2000bf05070 */
[----:B------:R-:W-:Y:S01]  /*5610*/  BSSY B0, `(.L_x_93) ;  /* 0x0000012000007945 */ /* 0x000fe20003800000 */
[----:B------:R-:W-:Y:S02]  /*5620*/  ISETP.NE.AND P2, PT, R48, RZ, PT ;  /* 0x000000ff3000720c */ /* 0x000fe40003f45270 */
[----:B------:R-:W-:Y:S02]  /*5630*/  CS2R R54, SRZ ;  /* 0x0000000000367805 */ /* 0x000fe4000001ff00 */
[----:B------:R-:W-:Y:S02]  /*5640*/  ISETP.NE.AND.EX P0, PT, RZ, UR39, PT, P0 ;  /* 0x00000027ff007c0c */ /* 0x000fe4000bf05300 */
[----:B------:R-:W-:Y:S02]  /*5650*/  CS2R R52, SRZ ;  /* 0x0000000000347805 */ /* 0x000fe4000001ff00 */
[----:B------:R-:W-:Y:S02]  /*5660*/  LOP3.LUT P1, RZ, R98, 0xff, RZ, 0xc0, !PT ;  /* 0x000000ff62ff7812 */ /* 0x000fe4000782c0ff */
[----:B------:R-:W-:Y:S02]  /*5670*/  CS2R R58, SRZ ;  /* 0x00000000003a7805 */ /* 0x000fe4000001ff00 */
[----:B------:R-:W-:Y:S02]  /*5680*/  SEL R0, RZ, 0xffffffff, P2 ;  /* 0xffffffffff007807 */ /* 0x000fe40001000000 */
[----:B------:R-:W-:Y:S02]  /*5690*/  CS2R R56, SRZ ;  /* 0x0000000000387805 */ /* 0x000fe4000001ff00 */
[----:B------:R-:W-:Y:S04]  /*56a0*/  SEL R3, RZ, 0xffffffff, P0 ;  /* 0xffffffffff037807 */ /* 0x000fe80000000000 */
[----:B------:R-:W-:Y:S04]  /*56b0*/  @P3 SEL R0, R3, R0, !P1 ;  /* 0x0000000003003207 */ /* 0x000fe80004800000 */
[----:B------:R-:W-:Y:S04]  /*56c0*/  LOP3.LUT R0, R0, 0x1, RZ, 0xc0, !PT ;  /* 0x0000000100007812 */ /* 0x000fe800078ec0ff */
[----:B------:R-:W-:Y:S01]  /*56d0*/  ISETP.NE.U32.AND P0, PT, R0, 0x1, PT ;  /* 0x000000010000780c */ /* 0x000fe20003f05070 */
[----:B------:R-:W-:Y:S01]  /*56e0*/  @!UPT UIADD3 URZ, UPT, UPT, URZ, URZ, URZ ;  /* 0x000000fffffff290 */ /* 0x000fe2000fffe0ff */
[----:B------:R-:W-:Y:S11]  /*56f0*/  @!P5 BRA `(.L_x_94) ;  /* 0x00000000000cd947 */ /* 0x000ff60003800000 */
[----:B------:R-:W-:Y:S04]  /*5700*/  SHF.L.U32 R3, R108, 0x1f, RZ ;  /* 0x0000001f6c037819 */ /* 0x000fe800000006ff */
[----:B------:R-:W1:Y:S02]  /*5710*/  SYNCS.PHASECHK.TRANS64.TRYWAIT P1, [UR43+0xa0], R3 ;  /* 0x0000a003ff0075a7 */ /* 0x000e64000802112b */
[----:B-1----:R-:W-:Y:S05]  /*5720*/  @!P1 BRA `(.L_x_95) ;  /* 0x0000001400fc9947 */ /* 0x002fea0003800000 */
.L_x_94:
[----:B------:R-:W-:Y:S05]  /*5730*/  BSYNC B0 ;  /* 0x0000000000007941 */ /* 0x000fea0003800000 */
.L_x_93:
[----:B------:R2:W4:Y:S01]  /*5740*/  @P0 LDS.128 R52, [R105+UR43+0x200] ;  /* 0x0002002b69340984 */ /* 0x0005220008000c00 */
[----:B------:R-:W-:Y:S01]  /*5750*/  UIADD3 UR4, UPT, UPT, UR43, 0xa8, URZ ;  /* 0x000000a82b047890 */ /* 0x000fe2000fffe0ff */
[----:B------:R-:W-:Y:S02]  /*5760*/  LOP3.LUT R108, R108, 0x1, RZ, 0x3c, !PT ;  /* 0x000000016c6c7812 */ /* 0x000fe400078e3cff */
[----:B------:R2:W1:Y:S01]  /*5770*/  @P0 LDS.128 R56, [R104+0x200] ;  /* 0x0002000068380984 */ /* 0x0004620000000c00 */
[----:B------:R-:W-:Y:S01]  /*5780*/  UPRMT UR4, UR37, 0x654, UR4 ;  /* 0x0000065425047896 */ /* 0x000fe20008000004 */
[----:B------:R-:W-:Y:S01]  /*5790*/  @!PT LDS RZ, [RZ] ;  /* 0x00000000fffff984 */ /* 0x000fe20000000800 */
[----:B------:R-:W-:Y:S01]  /*57a0*/  @!PT LDS RZ, [RZ] ;  /* 0x00000000fffff984 */ /* 0x000fe20000000800 */
[----:B------:R-:W-:Y:S01]  /*57b0*/  @!PT LDS RZ, [RZ] ;  /* 0x00000000fffff984 */ /* 0x000fe20000000800 */
[----:B------:R-:W-:Y:S01]  /*57c0*/  @!PT LDS RZ, [RZ] ;  /* 0x00000000fffff984 */ /* 0x000fe20000000800 */
[----:B------:R5:W-:Y:S06]  /*57d0*/  MEMBAR.ALL.CTA ;  /* 0x0000000000007992 */ /* 0x000bec0000008000 */
[----:B-----5:R-:W5:Y:S02]  /*57e0*/  FENCE.VIEW.ASYNC.S ;  /* 0x00000000000073c6 */ /* 0x020f640000000000 */
[----:B-----5:R-:W-:Y:S03]  /*57f0*/  SYNCS.ARRIVE.TRANS64.RED.A1T0 RZ, [UR4], RZ ;  /* 0x000000ffffff79a7 */ /* 0x020fe60008100404 */
.L_x_92:
[----:B------:R-:W-:Y:S05]  /*5800*/  BSYNC B1 ;  /* 0x0000000000017941 */ /* 0x000fea0003800000 */
.L_x_91:
[----:B-1----:R-:W-:Y:S04]  /*5810*/  SHF.R.U32.HI R3, RZ, 0x15, R32 ;  /* 0x00000015ff037819 */ /* 0x002fe80000011620 */
[----:B------:R-:W-:Y:S01]  /*5820*/  LOP3.LUT P0, RZ, R3, 0x3, R106, 0x48, !PT ;  /* 0x0000000303ff7812 */ /* 0x000fe2000780486a */
[----:B------:R-:W-:Y:S01]  /*5830*/  @!UPT UIADD3 URZ, UPT, UPT, URZ, URZ, URZ ;  /* 0x000000fffffff290 */ /* 0x000fe2000fffe0ff */
[----:B------:R-:W-:Y:S11]  /*5840*/  @P4 BRA `(.L_x_96) ;  /* 0x0000000000084947 */ /* 0x000ff60003800000 */
[----:B------:R-:W1:Y:S02]  /*5850*/  SYNCS.PHASECHK.TRANS64.TRYWAIT P1, [R92+URZ+0xe0], R5 ;  /* 0x0000e0055c0075a7 */ /* 0x000e6400080211ff */
[----:B-1----:R-:W-:Y:S05]  /*5860*/  @!P1 BRA `(.L_x_97) ;  /* 0x0000001400c49947 */ /* 0x002fea0003800000 */
.L_x_96:
[----:B------:R-:W-:Y:S05]  /*5870*/  @!P0 BRA `(.L_x_98) ;  /* 0x0000000000408947 */ /* 0x000fea0003800000 */
[----:B------:R-:W1:Y:S01]  /*5880*/  LDCU.64 UR8, c[0x4][0x70] ;  /* 0x01000e00ff0877ac */ /* 0x000e620008000a00 */
[----:B------:R-:W-:Y:S01]  /*5890*/  MOV R3, 0x0 ;  /* 0x0000000000037802 */ /* 0x000fe20000000f00 */
[----:B------:R-:W-:Y:S02]  /*58a0*/  HFMA2 R12, -RZ, RZ, 0, 5.9604644775390625e-08 ;  /* 0x00000001ff0c7431 */ /* 0x000fe400000001ff */
[----:B------:R-:W-:Y:S02]  /*58b0*/  IMAD.MOV.U32 R8, RZ, RZ, 0x192 ;  /* 0x00000192ff087424 */ /* 0x000fe400078e00ff */
[----:B------:R-:W-:Y:S01]  /*58c0*/  IMAD.MOV.U32 R13, RZ, RZ, RZ ;  /* 0x000000ffff0d7224 */ /* 0x000fe200078e00ff */
[----:B------:R-:W5:Y:S01]  /*58d0*/  LDCU.64 UR6, c[0x4][0x78] ;  /* 0x01000f00ff0677ac */ /* 0x000f620008000a00 */
[----:B------:R-:W2:Y:S01]  /*58e0*/  LDC.64 R2, c[0x4][R3] ;  /* 0x0100000003027b82 */ /* 0x000ea20000000a00 */
[----:B------:R-:W3:Y:S01]  /*58f0*/  LDCU.64 UR4, c[0x4][0x10] ;  /* 0x01000200ff0477ac */ /* 0x000ee20008000a00 */
[----:B-1----:R-:W-:Y:S01]  /*5900*/  MOV R5, UR9 ;  /* 0x0000000900057c02 */ /* 0x002fe20008000f00 */
[----:B------:R-:W-:Y:S01]  /*5910*/  IMAD.U32 R4, RZ, RZ, UR8 ;  /* 0x00000008ff047e24 */ /* 0x000fe2000f8e00ff */
[----:B-----5:R-:W-:Y:S01]  /*5920*/  MOV R7, UR7 ;  /* 0x0000000700077c02 */ /* 0x020fe20008000f00 */
[----:B------:R-:W-:Y:S01]  /*5930*/  IMAD.U32 R6, RZ, RZ, UR6 ;  /* 0x00000006ff067e24 */ /* 0x000fe2000f8e00ff */
[----:B---3--:R-:W-:Y:S01]  /*5940*/  MOV R11, UR5 ;  /* 0x00000005000b7c02 */ /* 0x008fe20008000f00 */
[----:B------:R-:W-:Y:S02]  /*5950*/  IMAD.U32 R10, RZ, RZ, UR4 ;  /* 0x00000004ff0a7e24 */ /* 0x000fe4000f8e00ff */
[----:B------:R-:W-:Y:S07]  /*5960*/  LEPC R20, `(.L_x_98) ;  /* 0x000000001014794e */ /* 0x000fee0000000000 */
[----:B--2-4-:R-:W-:Y:S05]  /*5970*/  CALL.ABS.NOINC R2 ;  /* 0x0000000002007343 */ /* 0x014fea0003c00000 */
.L_x_98:
[----:B------:R-:W-:Y:S01]  /*5980*/  LOP3.LUT P0, RZ, R103, 0x60, RZ, 0xc0, !PT ;  /* 0x0000006067ff7812 */ /* 0x000fe2000780c0ff */
[----:B------:R-:W-:Y:S05]  /*5990*/  WARPSYNC.ALL ;  /* 0x0000000000007948 */ /* 0x000fea0003800000 */
[----:B----4-:R-:W-:Y:S01]  /*59a0*/  IMAD.SHL.U32 R78, R53, 0x100, RZ ;  /* 0x00000100354e7824 */ /* 0x010fe200078e00ff */
[----:B------:R-:W-:Y:S01]  /*59b0*/  R2UR UR4, R32 ;  /* 0x00000000200472ca */ /* 0x000fe200000e0000 */
[----:B------:R-:W-:Y:S01]  /*59c0*/  IMAD.SHL.U32 R72, R55, 0x100, RZ ;  /* 0x0000010037487824 */ /* 0x000fe200078e00ff */
[C---:B------:R-:W-:Y:S01]  /*59d0*/  SHF.L.U32 R50, R52.reuse, 0x10, RZ ;  /* 0x0000001034327819 */ /* 0x040fe200000006ff */
[----:B------:R-:W-:Y:S01]  /*59e0*/  IMAD.SHL.U32 R66, R57, 0x100, RZ ;  /* 0x0000010039427824 */ /* 0x000fe200078e00ff */
[C---:B------:R-:W-:Y:S01]  /*59f0*/  PRMT R49, R52.reuse, 0x8880, RZ ;  /* 0x0000888034317816 */ /* 0x040fe200000000ff */
[----:B------:R-:W-:Y:S01]  /*5a00*/  IMAD.SHL.U32 R60, R59, 0x100, RZ ;  /* 0x000001003b3c7824 */ /* 0x000fe200078e00ff */
[----:B------:R-:W-:Y:S01]  /*5a10*/  SHF.L.U32 R51, R52, 0x8, RZ ;  /* 0x0000000834337819 */ /* 0x000fe200000006ff */
[----:B------:R-:W-:Y:S01]  /*5a20*/  BSSY.RECONVERGENT B0, `(.L_x_99) ;  /* 0x000009f000007945 */ /* 0x000fe20003800200 */
[----:B------:R-:W-:Y:S02]  /*5a30*/  SHF.R.S32.HI R50, RZ, 0x18, R50 ;  /* 0x00000018ff327819 */ /* 0x000fe40000011432 */
[C---:B------:R-:W-:Y:S02]  /*5a40*/  PRMT R80, R53.reuse, 0x8880, RZ ;  /* 0x0000888035507816 */ /* 0x040fe400000000ff */
[----:B------:R-:W-:Y:S01]  /*5a50*/  SHF.R.S32.HI R51, RZ, 0x18, R51 ;  /* 0x00000018ff337819 */ /* 0x000fe20000011433 */
[----:B------:R-:W3:Y:S01]  /*5a60*/  LDTM.x32 R4, tmem[UR4] ;  /* 0x00000004000479ee */ /* 0x000ee200082c0000 */
[----:B------:R-:W-:Y:S01]  /*5a70*/  NOP ;  /* 0x0000000000007918 */ /* 0x000fe20000000000 */
[----:B------:R-:W-:Y:S02]  /*5a80*/  R2UR UR5, R92 ;  /* 0x000000005c0572ca */ /* 0x000fe400000e0000 */
[----:B------:R-:W-:Y:S02]  /*5a90*/  SHF.R.S32.HI R52, RZ, 0x18, R52 ;  /* 0x00000018ff347819 */ /* 0x000fe40000011434 */
[----:B------:R-:W-:Y:S02]  /*5aa0*/  SHF.L.U32 R79, R53, 0x10, RZ ;  /* 0x00000010354f7819 */ /* 0x000fe400000006ff */
[C---:B------:R-:W-:Y:S02]  /*5ab0*/  PRMT R77, R54.reuse, 0x8880, RZ ;  /* 0x00008880364d7816 */ /* 0x040fe400000000ff */
[----:B------:R-:W-:Y:S02]  /*5ac0*/  SHF.R.S32.HI R53, RZ, 0x18, R53 ;  /* 0x00000018ff357819 */ /* 0x000fe40000011435 */
[----:B------:R-:W-:Y:S02]  /*5ad0*/  SHF.L.U32 R76, R54, 0x10, RZ ;  /* 0x00000010364c7819 */ /* 0x000fe400000006ff */
[C---:B------:R-:W-:Y:S01]  /*5ae0*/  PRMT R74, R55.reuse, 0x8880, RZ ;  /* 0x00008880374a7816 */ /* 0x040fe200000000ff */
[----:B------:R-:W-:Y:S01]  /*5af0*/  UIADD3 UR5, UPT, UPT, UR5, 0x100, URZ ;  /* 0x0000010005057890 */ /* 0x000fe2000fffe0ff */
[----:B------:R-:W-:Y:S02]  /*5b00*/  SHF.L.U32 R73, R55, 0x10, RZ ;  /* 0x0000001037497819 */ /* 0x000fe400000006ff */
[C---:B------:R-:W-:Y:S01]  /*5b10*/  PRMT R71, R56.reuse, 0x8880, RZ ;  /* 0x0000888038477816 */ /* 0x040fe200000000ff */
[----:B------:R-:W-:Y:S01]  /*5b20*/  UPRMT UR5, UR37, 0x654, UR5 ;  /* 0x0000065425057896 */ /* 0x000fe20008000005 */
[----:B------:R-:W-:Y:S02]  /*5b30*/  SHF.R.S32.HI R55, RZ, 0x18, R55 ;  /* 0x00000018ff377819 */ /* 0x000fe40000011437 */
[----:B------:R-:W-:Y:S01]  /*5b40*/  SHF.L.U32 R70, R56, 0x10, RZ ;  /* 0x0000001038467819 */ /* 0x000fe200000006ff */
[C---:B---3--:R-:W-:Y:S01]  /*5b50*/  IMAD R4, R46.reuse, R4, RZ ;  /* 0x000000042e047224 */ /* 0x048fe200078e02ff */
[C---:B------:R-:W-:Y:S01]  /*5b60*/  PRMT R68, R57.reuse, 0x8880, RZ ;  /* 0x0000888039447816 */ /* 0x040fe200000000ff */
[C---:B------:R-:W-:Y:S01]  /*5b70*/  IMAD R5, R46.reuse, R5, RZ ;  /* 0x000000052e057224 */ /* 0x040fe200078e02ff */
[----:B------:R-:W-:Y:S01]  /*5b80*/  SHF.L.U32 R67, R57, 0x10, RZ ;  /* 0x0000001039437819 */ /* 0x000fe200000006ff */
[C---:B------:R-:W-:Y:S01]  /*5b90*/  IMAD R6, R46.reuse, R6, RZ ;  /* 0x000000062e067224 */ /* 0x040fe200078e02ff */
[----:B------:R-:W-:Y:S01]  /*5ba0*/  SYNCS.ARRIVE.TRANS64.RED.A1T0 RZ, [UR5], RZ ;  /* 0x000000ffffff79a7 */ /* 0x000fe20008100405 */
[----:B------:R-:W-:Y:S01]  /*5bb0*/  IMAD R4, R49, R48, R4 ;  /* 0x0000003031047224 */ /* 0x000fe200078e0204 */
[----:B------:R-:W-:Y:S01]  /*5bc0*/  MOV R49, R80 ;  /* 0x0000005000317202 */ /* 0x000fe20000000f00 */
[----:B------:R-:W-:Y:S01]  /*5bd0*/  IMAD R7, R46, R7, RZ ;  /* 0x000000072e077224 */ /* 0x000fe200078e02ff */
[----:B------:R-:W-:Y:S01]  /*5be0*/  PRMT R65, R58, 0x8880, RZ ;  /* 0x000088803a417816 */ /* 0x000fe200000000ff */
[-C--:B------:R-:W-:Y:S01]  /*5bf0*/  IMAD R5, R50, R48.reuse, R5 ;  /* 0x0000003032057224 */ /* 0x080fe200078e0205 */
[----:B------:R-:W-:Y:S01]  /*5c00*/  SHF.R.S32.HI R50, RZ, 0x18, R79 ;  /* 0x00000018ff327819 */ /* 0x000fe2000001144f */
[----:B------:R-:W-:Y:S01]  /*5c10*/  IMAD R6, R51, R48, R6 ;  /* 0x0000003033067224 */ /* 0x000fe200078e0206 */
[----:B------:R-:W-:Y:S01]  /*5c20*/  SHF.R.S32.HI R51, RZ, 0x18, R78 ;  /* 0x00000018ff337819 */ /* 0x000fe2000001144e */
[----:B------:R-:W-:Y:S01]  /*5c30*/  IMAD R8, R46, R8, RZ ;  /* 0x000000082e087224 */ /* 0x000fe200078e02ff */
[----:B------:R-:W-:Y:S01]  /*5c40*/  SHF.R.S32.HI R57, RZ, 0x18, R57 ;  /* 0x00000018ff397819 */ /* 0x000fe20000011439 */
[----:B------:R-:W-:Y:S01]  /*5c50*/  IMAD R7, R52, R48, R7 ;  /* 0x0000003034077224 */ /* 0x000fe200078e0207 */
[----:B------:R-:W-:Y:S01]  /*5c60*/  SHF.L.U32 R64, R58, 0x10, RZ ;  /* 0x000000103a407819 */ /* 0x000fe200000006ff */
[C---:B------:R-:W-:Y:S01]  /*5c70*/  IMAD R9, R46.reuse, R9, RZ ;  /* 0x000000092e097224 */ /* 0x040fe200078e02ff */
[----:B------:R-:W-:Y:S01]  /*5c80*/  PRMT R62, R59, 0x8880, RZ ;  /* 0x000088803b3e7816 */ /* 0x000fe200000000ff */
[C---:B------:R-:W-:Y:S01]  /*5c90*/  IMAD R10, R46.reuse, R10, RZ ;  /* 0x0000000a2e0a7224 */ /* 0x040fe200078e02ff */
[----:B------:R-:W-:Y:S01]  /*5ca0*/  I2IP.S8.S32.SAT R92, R7, R6, RZ ;  /* 0x00000006075c7239 */ /* 0x000fe200000014ff */
[----:B------:R-:W-:Y:S01]  /*5cb0*/  IMAD R8, R49, R48, R8 ;  /* 0x0000003031087224 */ /* 0x000fe200078e0208 */
[----:B------:R-:W-:Y:S01]  /*5cc0*/  MOV R49, R77 ;  /* 0x0000004d00317202 */ /* 0x000fe20000000f00 */
[----:B------:R-:W-:Y:S01]  /*5cd0*/  IMAD R11, R46, R11, RZ ;  /* 0x0000000b2e0b7224 */ /* 0x000fe200078e02ff */
[----:B------:R-:W-:Y:S01]  /*5ce0*/  I2IP.S8.S32.SAT R92, R5, R4, R92 ;  /* 0x00000004055c7239 */ /* 0x000fe2000000145c */
[-C--:B------:R-:W-:Y:S01]  /*5cf0*/  IMAD R9, R50, R48.reuse, R9 ;  /* 0x0000003032097224 */ /* 0x080fe200078e0209 */
[----:B------:R-:W-:Y:S01]  /*5d00*/  SHF.R.S32.HI R50, RZ, 0x18, R76 ;  /* 0x00000018ff327819 */ /* 0x000fe2000001144c */
[----:B------:R-:W-:Y:S01]  /*5d10*/  IMAD R10, R51, R48, R10 ;  /* 0x00000030330a7224 */ /* 0x000fe200078e020a */
[----:B------:R-:W-:Y:S01]  /*5d20*/  MOV R51, R74 ;  /* 0x0000004a00337202 */ /* 0x000fe20000000f00 */
[----:B------:R-:W-:Y:S01]  /*5d30*/  IMAD R12, R46, R12, RZ ;  /* 0x0000000c2e0c7224 */ /* 0x000fe200078e02ff */
[----:B------:R-:W-:Y:S01]  /*5d40*/  SHF.L.U32 R75, R54, 0x8, RZ ;  /* 0x00000008364b7819 */ /* 0x000fe200000006ff */
[-C--:B------:R-:W-:Y:S01]  /*5d50*/  IMAD R11, R53, R48.reuse, R11 ;  /* 0x00000030350b7224 */ /* 0x080fe200078e020b */
[----:B------:R-:W-:Y:S01]  /*5d60*/  SHF.R.S32.HI R54, RZ, 0x18, R54 ;  /* 0x00000018ff367819 */ /* 0x000fe20000011436 */
[C---:B------:R-:W-:Y:S01]  /*5d70*/  IMAD R13, R46.reuse, R13, RZ ;  /* 0x0000000d2e0d7224 */ /* 0x040fe200078e02ff */
[----:B------:R-:W-:Y:S01]  /*5d80*/  SHF.R.S32.HI R53, RZ, 0x18, R72 ;  /* 0x00000018ff357819 */ /* 0x000fe20000011448 */
[----:B------:R-:W-:Y:S01]  /*5d90*/  IMAD R12, R49, R48, R12 ;  /* 0x00000030310c7224 */ /* 0x000fe200078e020c */
[----:B------:R-:W-:Y:S01]  /*5da0*/  SHF.R.S32.HI R49, RZ, 0x18, R75 ;  /* 0x00000018ff317819 */ /* 0x000fe2000001144b */
[C---:B------:R-:W-:Y:S01]  /*5db0*/  IMAD R14, R46.reuse, R14, RZ ;  /* 0x0000000e2e0e7224 */ /* 0x040fe200078e02ff */
[----:B------:R-:W-:Y:S01]  /*5dc0*/  I2IP.S8.S32.SAT R93, R11, R10, RZ ;  /* 0x0000000a0b5d7239 */ /* 0x000fe200000014ff */
[----:B------:R-:W-:Y:S01]  /*5dd0*/  IMAD R15, R46, R15, RZ ;  /* 0x0000000f2e0f7224 */ /* 0x000fe200078e02ff */
[----:B------:R-:W-:Y:S01]  /*5de0*/  SHF.L.U32 R61, R59, 0x10, RZ ;  /* 0x000000103b3d7819 */ /* 0x000fe200000006ff */
[----:B------:R-:W-:Y:S01]  /*5df0*/  IMAD R13, R50, R48, R13 ;  /* 0x00000030320d7224 */ /* 0x000fe200078e020d */
[----:B------:R-:W-:Y:S01]  /*5e00*/  I2IP.S8.S32.SAT R93, R9, R8, R93 ;  /* 0x00000008095d7239 */ /* 0x000fe2000000145d */
[C---:B------:R-:W-:Y:S01]  /*5e10*/  IMAD R16, R46.reuse, R16, RZ ;  /* 0x000000102e107224 */ /* 0x040fe200078e02ff */
[----:B------:R-:W-:Y:S01]  /*5e20*/  SHF.R.S32.HI R50, RZ, 0x18, R73 ;  /* 0x00000018ff327819 */ /* 0x000fe20000011449 */
[-C--:B------:R-:W-:Y:S01]  /*5e30*/  IMAD R14, R49, R48.reuse, R14 ;  /* 0x00000030310e7224 */ /* 0x080fe200078e020e */
[----:B------:R-:W-:Y:S01]  /*5e40*/  SHF.R.S32.HI R59, RZ, 0x18, R59 ;  /* 0x00000018ff3b7819 */ /* 0x000fe2000001143b */
[----:B------:R-:W-:Y:S01]  /*5e50*/  IMAD R17, R46, R17, RZ ;  /* 0x000000112e117224 */ /* 0x000fe200078e02ff */
[----:B------:R-:W-:Y:S01]  /*5e60*/  SHF.L.U32 R69, R56, 0x8, RZ ;  /* 0x0000000838457819 */ /* 0x000fe200000006ff */
[----:B------:R-:W-:Y:S01]  /*5e70*/  IMAD R15, R54, R48, R15 ;  /* 0x00000030360f7224 */ /* 0x000fe200078e020f */
[----:B------:R-:W-:Y:S01]  /*5e80*/  SHF.R.S32.HI R56, RZ, 0x18, R56 ;  /* 0x00000018ff387819 */ /* 0x000fe20000011438 */
[----:B------:R-:W-:Y:S01]  /*5e90*/  IMAD R18, R46, R18, RZ ;  /* 0x000000122e127224 */ /* 0x000fe200078e02ff */
[----:B------:R-:W-:Y:S01]  /*5ea0*/  SHF.L.U32 R63, R58, 0x8, RZ ;  /* 0x000000083a3f7819 */ /* 0x000fe200000006ff */
[----:B------:R-:W-:Y:S01]  /*5eb0*/  IMAD R16, R51, R48, R16 ;  /* 0x0000003033107224 */ /* 0x000fe200078e0210 */
[----:B------:R-:W-:Y:S01]  /*5ec0*/  I2IP.S8.S32.SAT R94, R15, R14, RZ ;  /* 0x0000000e0f5e7239 */ /* 0x000fe200000014ff */
[----:B------:R-:W-:Y:S01]  /*5ed0*/  IMAD R19, R46, R19, RZ ;  /* 0x000000132e137224 */ /* 0x000fe200078e02ff */
[----:B------:R-:W-:Y:S01]  /*5ee0*/  SHF.R.S32.HI R51, RZ, 0x18, R70 ;  /* 0x00000018ff337819 */ /* 0x000fe20000011446 */
[----:B------:R-:W-:Y:S01]  /*5ef0*/  IMAD R17, R50, R48, R17 ;  /* 0x0000003032117224 */ /* 0x000fe200078e0211 */
[----:B------:R-:W-:Y:S01]  /*5f00*/  I2IP.S8.S32.SAT R94, R13, R12, R94 ;  /* 0x0000000c0d5e7239 */ /* 0x000fe2000000145e */
[C---:B------:R-:W-:Y:S01]  /*5f10*/  IMAD R0, R46.reuse, R20, RZ ;  /* 0x000000142e007224 */ /* 0x040fe200078e02ff */
[----:B------:R-:W-:Y:S01]  /*5f20*/  SHF.R.S32.HI R50, RZ, 0x18, R69 ;  /* 0x00000018ff327819 */ /* 0x000fe20000011445 */
[-C--:B------:R-:W-:Y:S01]  /*5f30*/  IMAD R18, R53, R48.reuse, R18 ;  /* 0x0000003035127224 */ /* 0x080fe200078e0212 */
[----:B------:R-:W-:Y:S01]  /*5f40*/  SHF.R.S32.HI R58, RZ, 0x18, R58 ;  /* 0x00000018ff3a7819 */ /* 0x000fe2000001143a */
[----:B------:R-:W-:Y:S01]  /*5f50*/  IMAD.MOV.U32 R49, RZ, RZ, R71 ;  /* 0x000000ffff317224 */ /* 0x000fe200078e0047 */
[----:B------:R-:W-:Y:S01]  /*5f60*/  SHF.R.S32.HI R53, RZ, 0x18, R60 ;  /* 0x00000018ff357819 */ /* 0x000fe2000001143c */
[C---:B------:R-:W-:Y:S02]  /*5f70*/  IMAD R2, R46.reuse, R21, RZ ;  /* 0x000000152e027224 */ /* 0x040fe400078e02ff */
[----:B------:R-:W-:Y:S02]  /*5f80*/  IMAD R19, R55, R48, R19 ;  /* 0x0000003037137224 */ /* 0x000fe400078e0213 */
[C---:B------:R-:W-:Y:S02]  /*5f90*/  IMAD R3, R46.reuse, R22, RZ ;  /* 0x000000162e037224 */ /* 0x040fe400078e02ff */
[----:B------:R-:W-:Y:S01]  /*5fa0*/  IMAD R0, R49, R48, R0 ;  /* 0x0000003031007224 */ /* 0x000fe200078e0200 */
[----:B------:R-:W-:Y:S01]  /*5fb0*/  I2IP.S8.S32.SAT R95, R19, R18, RZ ;  /* 0x00000012135f7239 */ /* 0x000fe200000014ff */
[C---:B------:R-:W-:Y:S01]  /*5fc0*/  IMAD R23, R46.reuse, R23, RZ ;  /* 0x000000172e177224 */ /* 0x040fe200078e02ff */
[----:B------:R-:W-:Y:S01]  /*5fd0*/  MOV R49, R68 ;  /* 0x0000004400317202 */ /* 0x000fe20000000f00 */
[----:B------:R-:W-:Y:S01]  /*5fe0*/  IMAD R2, R51, R48, R2 ;  /* 0x0000003033027224 */ /* 0x000fe200078e0202 */
[----:B------:R-:W-:Y:S01]  /*5ff0*/  I2IP.S8.S32.SAT R95, R17, R16, R95 ;  /* 0x00000010115f7239 */ /* 0x000fe2000000145f */
[----:B------:R-:W-:Y:S01]  /*6000*/  IMAD R20, R46, R24, RZ ;  /* 0x000000182e147224 */ /* 0x000fe200078e02ff */
[----:B------:R-:W-:Y:S01]  /*6010*/  SHF.R.S32.HI R51, RZ, 0x18, R66 ;  /* 0x00000018ff337819 */ /* 0x000fe20000011442 */
[-C--:B------:R-:W-:Y:S01]  /*6020*/  IMAD R3, R50, R48.reuse, R3 ;  /* 0x0000003032037224 */ /* 0x080fe200078e0203 */
[----:B------:R-:W-:Y:S01]  /*6030*/  SHF.R.S32.HI R50, RZ, 0x18, R67 ;  /* 0x00000018ff327819 */ /* 0x000fe20000011443 */
[----:B------:R-:W-:Y:S01]  /*6040*/  IMAD R21, R46, R25, RZ ;  /* 0x000000192e157224 */ /* 0x000fe200078e02ff */
[----:B------:R1:W-:Y:S01]  /*6050*/  STS.128 [R105+UR43+0x1200], R92 ;  /* 0x0012005c69007988 */ /* 0x0003e20008000c2b */
[----:B------:R-:W-:Y:S02]  /*6060*/  IMAD R23, R56, R48, R23 ;  /* 0x0000003038177224 */ /* 0x000fe400078e0217 */
[C---:B------:R-:W-:Y:S02]  /*6070*/  IMAD R22, R46.reuse, R26, RZ ;  /* 0x0000001a2e167224 */ /* 0x040fe400078e02ff */
[-C--:B------:R-:W-:Y:S01]  /*6080*/  IMAD R20, R49, R48.reuse, R20 ;  /* 0x0000003031147224 */ /* 0x080fe200078e0214 */
[----:B------:R-:W-:Y:S01]  /*6090*/  I2IP.S8.S32.SAT R115, R23, R3, RZ ;  /* 0x0000000317737239 */ /* 0x000fe200000014ff */
[----:B------:R-:W-:Y:S01]  /*60a0*/  IMAD R27, R46, R27, RZ ;  /* 0x0000001b2e1b7224 */ /* 0x000fe200078e02ff */
[----:B------:R-:W-:Y:S01]  /*60b0*/  MOV R49, R65 ;  /* 0x0000004100317202 */ /* 0x000fe20000000f00 */
[----:B------:R-:W-:Y:S01]  /*60c0*/  IMAD R21, R50, R48, R21 ;  /* 0x0000003032157224 */ /* 0x000fe200078e0215 */
[----:B------:R-:W-:Y:S01]  /*60d0*/  I2IP.S8.S32.SAT R116, R2, R0, R115 ;  /* 0x0000000002747239 */ /* 0x000fe20000001473 */
[C---:B------:R-:W-:Y:S01]  /*60e0*/  IMAD R24, R46.reuse, R28, RZ ;  /* 0x0000001c2e187224 */ /* 0x040fe200078e02ff */
[----:B------:R-:W-:Y:S01]  /*60f0*/  SHF.R.S32.HI R50, RZ, 0x18, R64 ;  /* 0x00000018ff327819 */ /* 0x000fe20000011440 */
[----:B------:R-:W-:Y:S01]  /*6100*/  IMAD R22, R51, R48, R22 ;  /* 0x0000003033167224 */ /* 0x000fe200078e0216 */
[----:B------:R-:W-:Y:S01]  /*6110*/  MOV R51, R62 ;  /* 0x0000003e00337202 */ /* 0x000fe20000000f00 */
[-C--:B------:R-:W-:Y:S02]  /*6120*/  IMAD R27, R57, R48.reuse, R27 ;  /* 0x00000030391b7224 */ /* 0x080fe400078e021b */
[C---:B------:R-:W-:Y:S02]  /*6130*/  IMAD R25, R46.reuse, R29, RZ ;  /* 0x0000001d2e197224 */ /* 0x040fe400078e02ff */
[----:B------:R-:W-:Y:S01]  /*6140*/  IMAD R24, R49, R48, R24 ;  /* 0x0000003031187224 */ /* 0x000fe200078e0218 */
[----:B------:R-:W-:Y:S01]  /*6150*/  SHF.R.S32.HI R49, RZ, 0x18, R63 ;  /* 0x00000018ff317819 */ /* 0x000fe2000001143f */
[C---:B------:R-:W-:Y:S01]  /*6160*/  IMAD R26, R46.reuse, R30, RZ ;  /* 0x0000001e2e1a7224 */ /* 0x040fe200078e02ff */
[----:B------:R-:W-:Y:S01]  /*6170*/  I2IP.S8.S32.SAT R117, R27, R22, RZ ;  /* 0x000000161b757239 */ /* 0x000fe200000014ff */
[----:B------:R-:W-:Y:S02]  /*6180*/  IMAD R31, R46, R31, RZ ;  /* 0x0000001f2e1f7224 */ /* 0x000fe400078e02ff */
[----:B------:R-:W-:Y:S01]  /*6190*/  IMAD R25, R50, R48, R25 ;  /* 0x0000003032197224 */ /* 0x000fe200078e0219 */
[----:B------:R-:W-:Y:S01]  /*61a0*/  SHF.R.S32.HI R50, RZ, 0x18, R61 ;  /* 0x00000018ff327819 */ /* 0x000fe2000001143d */
[C---:B------:R-:W-:Y:S01]  /*61b0*/  IMAD R28, R46.reuse, R32, RZ ;  /* 0x000000202e1c7224 */ /* 0x040fe200078e02ff */
[----:B------:R-:W-:Y:S01]  /*61c0*/  I2IP.S8.S32.SAT R117, R21, R20, R117 ;  /* 0x0000001415757239 */ /* 0x000fe20000001475 */
[-C--:B------:R-:W-:Y:S02]  /*61d0*/  IMAD R26, R49, R48.reuse, R26 ;  /* 0x00000030311a7224 */ /* 0x080fe400078e021a */
[----:B------:R-:W-:Y:S02]  /*61e0*/  IMAD R29, R46, R33, RZ ;  /* 0x000000212e1d7224 */ /* 0x000fe400078e02ff */
[-C--:B------:R-:W-:Y:S02]  /*61f0*/  IMAD R31, R58, R48.reuse, R31 ;  /* 0x000000303a1f7224 */ /* 0x080fe400078e021f */
[----:B------:R-:W-:Y:S02]  /*6200*/  IMAD R28, R51, R48, R28 ;  /* 0x00000030331c7224 */ /* 0x000fe400078e021c */
[----:B------:R-:W-:Y:S01]  /*6210*/  IMAD R30, R46, R34, RZ ;  /* 0x000000222e1e7224 */ /* 0x000fe200078e02ff */
[----:B------:R-:W-:Y:S01]  /*6220*/  I2IP.S8.S32.SAT R114, R31, R26, RZ ;  /* 0x0000001a1f727239 */ /* 0x000fe200000014ff */
[----:B------:R-:W-:Y:S02]  /*6230*/  IMAD R29, R50, R48, R29 ;  /* 0x00000030321d7224 */ /* 0x000fe400078e021d */
[----:B------:R-:W-:Y:S01]  /*6240*/  IMAD R35, R46, R35, RZ ;  /* 0x000000232e237224 */ /* 0x000fe200078e02ff */
[----:B------:R-:W-:Y:S01]  /*6250*/  I2IP.S8.S32.SAT R118, R25, R24, R114 ;  /* 0x0000001819767239 */ /* 0x000fe20000001472 */
[-C--:B------:R-:W-:Y:S01]  /*6260*/  IMAD R30, R53, R48.reuse, R30 ;  /* 0x00000030351e7224 */ /* 0x080fe200078e021e */
[----:B------:R-:W-:Y:S01]  /*6270*/  IADD3 R114, PT, PT, R44, 0x1, RZ ;  /* 0x000000012c727810 */ /* 0x000fe20007ffe0ff */
[----:B------:R-:W-:Y:S05]  /*6280*/  IMAD R35, R59, R48, R35 ;  /* 0x000000303b237224 */ /* 0x000fea00078e0223 */
[----:B------:R-:W-:Y:S04]  /*6290*/  I2IP.S8.S32.SAT R120, R35, R30, RZ ;  /* 0x0000001e23787239 */ /* 0x000fe800000014ff */
[----:B------:R-:W-:Y:S05]  /*62a0*/  I2IP.S8.S32.SAT R119, R29, R28, R120 ;  /* 0x0000001c1d777239 */ /* 0x000fea0000001478 */
[----:B------:R1:W-:Y:S01]  /*62b0*/  STS.128 [R104+0x1200], R116 ;  /* 0x0012007468007388 */ /* 0x0003e20000000c00 */
[----:B------:R-:W-:Y:S01]  /*62c0*/  @!PT LDS RZ, [RZ] ;  /* 0x00000000fffff984 */ /* 0x000fe20000000800 */
[----:B------:R-:W-:Y:S01]  /*62d0*/  @!PT LDS RZ, [RZ] ;  /* 0x00000000fffff984 */ /* 0x000fe20000000800 */
[----:B------:R-:W-:Y:S01]  /*62e0*/  @!PT LDS RZ, [RZ] ;  /* 0x00000000fffff984 */ /* 0x000fe20000000800 */
[----:B------:R-:W-:Y:S01]  /*62f0*/  @!PT LDS RZ, [RZ] ;  /* 0x00000000fffff984 */ /* 0x000fe20000000800 */
[----:B------:R3:W-:Y:S07]  /*6300*/  MEMBAR.ALL.CTA ;  /* 0x0000000000007992 */ /* 0x0007ee0000008000 */
[----:B---3--:R-:W3:Y:S02]  /*6310*/  FENCE.VIEW.ASYNC.S ;  /* 0x00000000000073c6 */ /* 0x008ee40000000000 */
[----:B---3--:R-:W-:Y:S06]  /*6320*/  BAR.SYNC.DEFER_BLOCKING 0x1, 0x80 ;  /* 0x0042000000007b1d */ /* 0x008fec0000010000 */
[----:B------:R-:W-:Y:S05]  /*6330*/  @P0 BRA `(.L_x_100) ;  /* 0x0000000000340947 */ /* 0x000fea0003800000 */
[----:B------:R-:W-:Y:S01]  /*6340*/  UIADD3 UR12, UPT, UPT, UR43, 0x1200, URZ ;  /* 0x000012002b0c7890 */ /* 0x000fe2000fffe0ff */
[----:B------:R-:W-:Y:S01]  /*6350*/  R2UR UR9, R97 ;  /* 0x00000000610972ca */ /* 0x000fe200000e0000 */
[----:B------:R-:W-:Y:S01]  /*6360*/  UIADD3 UR10, UP0, UPT, UR46, 0x680, URZ ;  /* 0x000006802e0a7890 */ /* 0x000fe2000ff1e0ff */
[----:B------:R-:W-:Y:S01]  /*6370*/  R2UR UR8, R99 ;  /* 0x00000000630872ca */ /* 0x000fe200000e0000 */
[----:B------:R-:W-:Y:S02]  /*6380*/  UMOV UR7, UR36 ;  /* 0x0000002400077c82 */ /* 0x000fe40008000000 */
[----:B------:R-:W-:Y:S01]  /*6390*/  IMAD.U32 R111, RZ, RZ, UR12 ;  /* 0x0000000cff6f7e24 */ /* 0x000fe2000f8e00ff */
[----:B------:R-:W-:Y:S04]  /*63a0*/  UIADD3.X UR11, UPT, UPT, URZ, UR47, URZ, UP0, !UPT ;  /* 0x0000002fff0b7290 */ /* 0x000fe800087fe4ff */
[----:B------:R-:W-:Y:S03]  /*63b0*/  R2UR UR4, R111 ;  /* 0x000000006f0472ca */ /* 0x000fe600000e0000 */
[----:B------:R-:W-:Y:S02]  /*63c0*/  USHF.L.U32 UR5, UR9, 0x5, URZ ;  /* 0x0000000509057899 */ /* 0x000fe400080006ff */
[----:B------:R-:W-:Y:S09]  /*63d0*/  USHF.L.U32 UR6, UR8, 0x7, URZ ;  /* 0x0000000708067899 */ /* 0x000ff200080006ff */
[----:B------:R3:W-:Y:S01]  /*63e0*/  UTMASTG.3D [UR4], [UR10] ;  /* 0x000000040a0073b5 */ /* 0x0007e20008010000 */
[----:B------:R0:W-:Y:S01]  /*63f0*/  UTMACMDFLUSH ;  /* 0x00000000000079b7 */ /* 0x0001e20000000000 */
[----:B---3--:R-:W-:Y:S04]  /*6400*/  DEPBAR.LE SB0, 0x0 ;  /* 0x000080000000791a */ /* 0x008fe80000000000 */
.L_x_100:
[----:B------:R-:W-:Y:S05]  /*6410*/  BSYNC.RECONVERGENT B0 ;  /* 0x0000000000007941 */ /* 0x000fea0003800200 */
.L_x_99:
[----:B------:R-:W-:Y:S01]  /*6420*/  BAR.SYNC.DEFER_BLOCKING 0x1, 0x80 ;  /* 0x0042000000007b1d */ /* 0x000fe20000010000 */
[----:B------:R-:W-:Y:S01]  /*6430*/  ISETP.NE.AND P2, PT, R112, RZ, PT ;  /* 0x000000ff7000720c */ /* 0x000fe20003f45270 */
[----:B------:R-:W-:Y:S01]  /*6440*/  IMAD.IADD R97, R43, 0x1, R81 ;  /* 0x000000012b617824 */ /* 0x000fe200078e0251 */
[----:B------:R-:W-:Y:S01]  /*6450*/  ISETP.NE.AND P0, PT, R113, 0x2, PT ;  /* 0x000000027100780c */ /* 0x000fe20003f05270 */
[----:B------:R-:W-:Y:S01]  /*6460*/  IMAD.IADD R99, R45, 0x1, R96 ;  /* 0x000000012d637824 */ /* 0x000fe200078e0260 */
[----:B------:R-:W-:Y:S02]  /*6470*/  ISETP.NE.AND P1, PT, R114, 0x4, PT ;  /* 0x000000047200780c */ /* 0x000fe40003f25270 */
[----:B------:R-:W-:Y:S02]  /*6480*/  SEL R0, RZ, 0x1, P0 ;  /* 0x00000001ff007807 */ /* 0x000fe40000000000 */
[----:B------:R-:W-:Y:S02]  /*6490*/  SEL R3, RZ, 0x1, P1 ;  /* 0x00000001ff037807 */ /* 0x000fe40000800000 */
[----:B------:R-:W-:Y:S02]  /*64a0*/  LOP3.LUT R109, R109, R0, RZ, 0x3c, !PT ;  /* 0x000000006d6d7212 */ /* 0x000fe400078e3cff */
[----:B------:R-:W-:Y:S02]  /*64b0*/  LOP3.LUT R110, R110, R3, RZ, 0x3c, !PT ;  /* 0x000000036e6e7212 */ /* 0x000fe400078e3cff */
[----:B------:R-:W-:Y:S02]  /*64c0*/  @P2 R2UR UR36, R107 ;  /* 0x000000006b2422ca */ /* 0x000fe400000e0000 */
[----:B------:R-:W-:Y:S02]  /*64d0*/  SEL R113, R113, RZ, P0 ;  /* 0x000000ff71717207 */ /* 0x000fe40000000000 */
[----:B------:R-:W-:Y:S01]  /*64e0*/  SEL R44, R114, RZ, P1 ;  /* 0x000000ff722c7207 */ /* 0x000fe20000800000 */
[----:B------:R-:W-:Y:S10]  /*64f0*/  @P2 BRA `(.L_x_101) ;  /* 0xffffffe400802947 */ /* 0x000ff4000383ffff */
[----:B------:R-:W-:Y:S05]  /*6500*/  EXIT ;  /* 0x000000000000794d */ /* 0x000fea0003800000 */
.L_x_20:
[----:B--2---:R2:W1:Y:S02]  /*6510*/  SYNCS.PHASECHK.TRANS64.TRYWAIT P0, [R3+URZ+0x130], R2 ;  /* 0x00013002030075a7 */ /* 0x00446400080011ff */
[----:B-1----:R-:W-:Y:S05]  /*6520*/  @!P0 NANOSLEEP.SYNCS 0x989680 ;  /* 0x009896800000895d */ /* 0x002fea0003900000 */
[----:B------:R-:W1:Y:S02]  /*6530*/  @!P0 SYNCS.PHASECHK.TRANS64 P0, [R3+URZ+0x130], R2 ;  /* 0x00013002030085a7 */ /* 0x000e6400080010ff */
[----:B-1----:R-:W-:Y:S05]  /*6540*/  @!P0 BRA `(.L_x_20) ;  /* 0xfffffffc00f08947 */ /* 0x002fea000383ffff */
[----:B------:R-:W-:Y:S05]  /*6550*/  BRA `(.L_x_102) ;  /* 0xffffffb000447947 */ /* 0x000fea000383ffff */
.L_x_23:
[----:B-1----:R-:W-:-:S07]  /*6560*/  MOV R2, UR33 ;  /* 0x0000002100027c02 */ /* 0x002fce0008000f00 */
.L_x_103:
[----:B-1----:R1:W2:Y:S02]  /*6570*/  SYNCS.PHASECHK.TRANS64.TRYWAIT P0, [R2+URZ+0x50], R5 ;  /* 0x00005005020075a7 */ /* 0x0022a400080011ff */
[----:B--2---:R-:W-:Y:S05]  /*6580*/  @!P0 NANOSLEEP.SYNCS 0x989680 ;  /* 0x009896800000895d */ /* 0x004fea0003900000 */
[----:B------:R-:W2:Y:S02]  /*6590*/  @!P0 SYNCS.PHASECHK.TRANS64 P0, [R2+URZ+0x50], R5 ;  /* 0x00005005020085a7 */ /* 0x000ea400080010ff */
[----:B--2---:R-:W-:Y:S05]  /*65a0*/  @!P0 BRA `(.L_x_103) ;  /* 0xfffffffc00f08947 */ /* 0x004fea000383ffff */
[----:B------:R-:W-:Y:S05]  /*65b0*/  BRA `(.L_x_22) ;  /* 0xffffffb000947947 */ /* 0x000fea000383ffff */
.L_x_29:
[----:B-1----:R-:W-:-:S07]  /*65c0*/  MOV R2, UR17 ;  /* 0x0000001100027c02 */ /* 0x002fce0008000f00 */
.L_x_104:
[----:B-1----:R1:W2:Y:S02]  /*65d0*/  SYNCS.PHASECHK.TRANS64.TRYWAIT P0, [R2+URZ+0x50], R5 ;  /* 0x00005005020075a7 */ /* 0x0022a400080011ff */
[----:B--2---:R-:W-:Y:S05]  /*65e0*/  @!P0 NANOSLEEP.SYNCS 0x989680 ;  /* 0x009896800000895d */ /* 0x004fea0003900000 */
[----:B------:R-:W2:Y:S02]  /*65f0*/  @!P0 SYNCS.PHASECHK.TRANS64 P0, [R2+URZ+0x50], R5 ;  /* 0x00005005020085a7 */ /* 0x000ea400080010ff */
[----:B--2---:R-:W-:Y:S05]  /*6600*/  @!P0 BRA `(.L_x_104) ;  /* 0xfffffffc00f08947 */ /* 0x004fea000383ffff */
[----:B------:R-:W-:Y:S05]  /*6610*/  BRA `(.L_x_28) ;  /* 0xffffffb4003c7947 */ /* 0x000fea000383ffff */
.L_x_33:
[----:B-1----:R1:W2:Y:S02]  /*6620*/  SYNCS.PHASECHK.TRANS64.TRYWAIT P0, [R2+URZ+0xc0], R3 ;  /* 0x0000c003020075a7 */ /* 0x0022a400080011ff */
[----:B--2---:R-:W-:Y:S05]  /*6630*/  @!P0 NANOSLEEP.SYNCS 0x989680 ;  /* 0x009896800000895d */ /* 0x004fea0003900000 */
[----:B------:R-:W2:Y:S02]  /*6640*/  @!P0 SYNCS.PHASECHK.TRANS64 P0, [R2+URZ+0xc0], R3 ;  /* 0x0000c003020085a7 */ /* 0x000ea400080010ff */
[----:B--2---:R-:W-:Y:S05]  /*6650*/  @!P0 BRA `(.L_x_33) ;  /* 0xfffffffc00f08947 */ /* 0x004fea000383ffff */
[----:B------:R-:W-:Y:S05]  /*6660*/  BRA `(.L_x_105) ;  /* 0xffffffb400cc7947 */ /* 0x000fea000383ffff */
.L_x_37:
[----:B----4-:R-:W-:-:S07]  /*6670*/  MOV R0, UR5 ;  /* 0x0000000500007c02 */ /* 0x010fce0008000f00 */
.L_x_106:
[----:B-1----:R1:W2:Y:S02]  /*6680*/  SYNCS.PHASECHK.TRANS64.TRYWAIT P0, [R0+URZ], R3 ;  /* 0x00000003000075a7 */ /* 0x0022a400080011ff */
[----:B--2---:R-:W-:Y:S05]  /*6690*/  @!P0 NANOSLEEP.SYNCS 0x989680 ;  /* 0x009896800000895d */ /* 0x004fea0003900000 */
[----:B------:R-:W2:Y:S02]  /*66a0*/  @!P0 SYNCS.PHASECHK.TRANS64 P0, [R0+URZ], R3 ;  /* 0x00000003000085a7 */ /* 0x000ea400080010ff */
[----:B--2---:R-:W-:Y:S05]  /*66b0*/  @!P0 BRA `(.L_x_106) ;  /* 0xfffffffc00f08947 */ /* 0x004fea000383ffff */
[----:B------:R-:W-:Y:S05]  /*66c0*/  BRA `(.L_x_107) ;  /* 0xffffffbc003c7947 */ /* 0x000fea000383ffff */
.L_x_38:
[----:B----4-:R-:W-:-:S07]  /*66d0*/  MOV R0, UR5 ;  /* 0x0000000500007c02 */ /* 0x010fce0008000f00 */
.L_x_108:
[----:B-1----:R1:W2:Y:S02]  /*66e0*/  SYNCS.PHASECHK.TRANS64.TRYWAIT P0, [R0+URZ], R3 ;  /* 0x00000003000075a7 */ /* 0x0022a400080011ff */
[----:B--2---:R-:W-:Y:S05]  /*66f0*/  @!P0 NANOSLEEP.SYNCS 0x989680 ;  /* 0x009896800000895d */ /* 0x004fea0003900000 */
[----:B------:R-:W2:Y:S02]  /*6700*/  @!P0 SYNCS.PHASECHK.TRANS64 P0, [R0+URZ], R3 ;  /* 0x00000003000085a7 */ /* 0x000ea400080010ff */
[----:B--2---:R-:W-:Y:S05]  /*6710*/  @!P0 BRA `(.L_x_108) ;  /* 0xfffffffc00f08947 */ /* 0x004fea000383ffff */
[----:B------:R-:W-:Y:S05]  /*6720*/  BRA `(.L_x_109) ;  /* 0xffffffbc00487947 */ /* 0x000fea000383ffff */
.L_x_39:
[----:B----4-:R-:W-:-:S07]  /*6730*/  MOV R0, UR5 ;  /* 0x0000000500007c02 */ /* 0x010fce0008000f00 */
.L_x_110:
[----:B-1----:R1:W2:Y:S02]  /*6740*/  SYNCS.PHASECHK.TRANS64.TRYWAIT P0, [R0+URZ], R3 ;  /* 0x00000003000075a7 */ /* 0x0022a400080011ff */
[----:B--2---:R-:W-:Y:S05]  /*6750*/  @!P0 NANOSLEEP.SYNCS 0x989680 ;  /* 0x009896800000895d */ /* 0x004fea0003900000 */
[----:B------:R-:W2:Y:S02]  /*6760*/  @!P0 SYNCS.PHASECHK.TRANS64 P0, [R0+URZ], R3 ;  /* 0x00000003000085a7 */ /* 0x000ea400080010ff */
[----:B--2---:R-:W-:Y:S05]  /*6770*/  @!P0 BRA `(.L_x_110) ;  /* 0xfffffffc00f08947 */ /* 0x004fea000383ffff */
[----:B------:R-:W-:Y:S05]  /*6780*/  BRA `(.L_x_111) ;  /* 0xffffffbc00547947 */ /* 0x000fea000383ffff */
.L_x_40:
[----:B----4-:R-:W-:-:S07]  /*6790*/  MOV R0, UR5 ;  /* 0x0000000500007c02 */ /* 0x010fce0008000f00 */
.L_x_112:
[----:B-1----:R1:W2:Y:S02]  /*67a0*/  SYNCS.PHASECHK.TRANS64.TRYWAIT P0, [R0+URZ], R3 ;  /* 0x00000003000075a7 */ /* 0x0022a400080011ff */
[----:B--2---:R-:W-:Y:S05]  /*67b0*/  @!P0 NANOSLEEP.SYNCS 0x989680 ;  /* 0x009896800000895d */ /* 0x004fea0003900000 */
[----:B------:R-:W2:Y:S02]  /*67c0*/  @!P0 SYNCS.PHASECHK.TRANS64 P0, [R0+URZ], R3 ;  /* 0x00000003000085a7 */ /* 0x000ea400080010ff */
[----:B--2---:R-:W-:Y:S05]  /*67d0*/  @!P0 BRA `(.L_x_112) ;  /* 0xfffffffc00f08947 */ /* 0x004fea000383ffff */
[----:B------:R-:W-:Y:S05]  /*67e0*/  BRA `(.L_x_113) ;  /* 0xffffffbc00607947 */ /* 0x000fea000383ffff */
.L_x_41:
[----:B----4-:R-:W-:-:S07]  /*67f0*/  MOV R0, UR5 ;  /* 0x0000000500007c02 */ /* 0x010fce0008000f00 */
.L_x_114:
[----:B-1----:R1:W2:Y:S02]  /*6800*/  SYNCS.PHASECHK.TRANS64.TRYWAIT P0, [R0+URZ], R3 ;  /* 0x00000003000075a7 */ /* 0x0022a400080011ff */
[----:B--2---:R-:W-:Y:S05]  /*6810*/  @!P0 NANOSLEEP.SYNCS 0x989680 ;  /* 0x009896800000895d */ /* 0x004fea0003900000 */
[----:B------:R-:W2:Y:S02]  /*6820*/  @!P0 SYNCS.PHASECHK.TRANS64 P0, [R0+URZ], R3 ;  /* 0x00000003000085a7 */ /* 0x000ea400080010ff */
[----:B--2---:R-:W-:Y:S05]  /*6830*/  @!P0 BRA `(.L_x_114) ;  /* 0xfffffffc00f08947 */ /* 0x004fea000383ffff */
[----:B------:R-:W-:Y:S05]  /*6840*/  BRA `(.L_x_115) ;  /* 0xffffffbc006c7947 */ /* 0x000fea000383ffff */
.L_x_42:
[----:B----4-:R-:W-:-:S07]  /*6850*/  MOV R0, UR5 ;  /* 0x0000000500007c02 */ /* 0x010fce0008000f00 */
.L_x_116:
[----:B-1----:R1:W2:Y:S02]  /*6860*/  SYNCS.PHASECHK.TRANS64.TRYWAIT P0, [R0+URZ], R3 ;  /* 0x00000003000075a7 */ /* 0x0022a400080011ff */
[----:B--2---:R-:W-:Y:S05]  /*6870*/  @!P0 NANOSLEEP.SYNCS 0x989680 ;  /* 0x009896800000895d */ /* 0x004fea0003900000 */
[----:B------:R-:W2:Y:S02]  /*6880*/  @!P0 SYNCS.PHASECHK.TRANS64 P0, [R0+URZ], R3 ;  /* 0x00000003000085a7 */ /* 0x000ea400080010ff */
[----:B--2---:R-:W-:Y:S05]  /*6890*/  @!P0 BRA `(.L_x_116) ;  /* 0xfffffffc00f08947 */ /* 0x004fea000383ffff */
[----:B------:R-:W-:Y:S05]  /*68a0*/  BRA `(.L_x_117) ;  /* 0xffffffbc00787947 */ /* 0x000fea000383ffff */
.L_x_43:
[----:B----4-:R-:W-:-:S07]  /*68b0*/  MOV R0, UR5 ;  /* 0x0000000500007c02 */ /* 0x010fce0008000f00 */
.L_x_118:
[----:B-1----:R1:W2:Y:S02]  /*68c0*/  SYNCS.PHASECHK.TRANS64.TRYWAIT P0, [R0+URZ], R3 ;  /* 0x00000003000075a7 */ /* 0x0022a400080011ff */
[----:B--2---:R-:W-:Y:S05]  /*68d0*/  @!P0 NANOSLEEP.SYNCS 0x989680 ;  /* 0x009896800000895d */ /* 0x004fea0003900000 */
[----:B------:R-:W2:Y:S02]  /*68e0*/  @!P0 SYNCS.PHASECHK.TRANS64 P0, [R0+URZ], R3 ;  /* 0x00000003000085a7 */ /* 0x000ea400080010ff */
[----:B--2---:R-:W-:Y:S05]  /*68f0*/  @!P0 BRA `(.L_x_118) ;  /* 0xfffffffc00f08947 */ /* 0x004fea000383ffff */
[----:B------:R-:W-:Y:S05]  /*6900*/  BRA `(.L_x_119) ;  /* 0xffffffbc00847947 */ /* 0x000fea000383ffff */
.L_x_44:
[----:B----4-:R-:W-:-:S07]  /*6910*/  MOV R0, UR5 ;  /* 0x0000000500007c02 */ /* 0x010fce0008000f00 */
.L_x_120:
[----:B-1----:R1:W2:Y:S02]  /*6920*/  SYNCS.PHASECHK.TRANS64.TRYWAIT P0, [R0+URZ], R3 ;  /* 0x00000003000075a7 */ /* 0x0022a400080011ff */
[----:B--2---:R-:W-:Y:S05]  /*6930*/  @!P0 NANOSLEEP.SYNCS 0x989680 ;  /* 0x009896800000895d */ /* 0x004fea0003900000 */
[----:B------:R-:W2:Y:S02]  /*6940*/  @!P0 SYNCS.PHASECHK.TRANS64 P0, [R0+URZ], R3 ;  /* 0x00000003000085a7 */ /* 0x000ea400080010ff */
[----:B--2---:R-:W-:Y:S05]  /*6950*/  @!P0 BRA `(.L_x_120) ;  /* 0xfffffffc00f08947 */ /* 0x004fea000383ffff */
[----:B------:R-:W-:Y:S05]  /*6960*/  BRA `(.L_x_121) ;  /* 0xffffffbc00907947 */ /* 0x000fea000383ffff */
.L_x_45:
[----:B----4-:R-:W-:-:S07]  /*6970*/  MOV R0, UR5 ;  /* 0x0000000500007c02 */ /* 0x010fce0008000f00 */
.L_x_122:
[----:B-1----:R1:W2:Y:S02]  /*6980*/  SYNCS.PHASECHK.TRANS64.TRYWAIT P0, [R0+URZ], R3 ;  /* 0x00000003000075a7 */ /* 0x0022a400080011ff */
[----:B--2---:R-:W-:Y:S05]  /*6990*/  @!P0 NANOSLEEP.SYNCS 0x989680 ;  /* 0x009896800000895d */ /* 0x004fea0003900000 */
[----:B------:R-:W2:Y:S02]  /*69a0*/  @!P0 SYNCS.PHASECHK.TRANS64 P0, [R0+URZ], R3 ;  /* 0x00000003000085a7 */ /* 0x000ea400080010ff */
[----:B--2---:R-:W-:Y:S05]  /*69b0*/  @!P0 BRA `(.L_x_122) ;  /* 0xfffffffc00f08947 */ /* 0x004fea000383ffff */
[----:B------:R-:W-:Y:S05]  /*69c0*/  BRA `(.L_x_123) ;  /* 0xffffffbc009c7947 */ /* 0x000fea000383ffff */
.L_x_48:
[----:B-1----:R1:W2:Y:S02]  /*69d0*/  SYNCS.PHASECHK.TRANS64.TRYWAIT P0, [R0+URZ+0x120], R5 ;  /* 0x00012005000075a7 */ /* 0x0022a400080011ff */
[----:B--2---:R-:W-:Y:S05]  /*69e0*/  @!P0 NANOSLEEP.SYNCS 0x989680 ;  /* 0x009896800000895d */ /* 0x004fea0003900000 */
[----:B------:R-:W2:Y:S02]  /*69f0*/  @!P0 SYNCS.PHASECHK.TRANS64 P0, [R0+URZ+0x120], R5 ;  /* 0x00012005000085a7 */ /* 0x000ea400080010ff */
[----:B--2---:R-:W-:Y:S05]  /*6a00*/  @!P0 BRA `(.L_x_48) ;  /* 0xfffffffc00f08947 */ /* 0x004fea000383ffff */
[----:B------:R-:W-:Y:S05]  /*6a10*/  BRA `(.L_x_124) ;  /* 0xffffffbc00f87947 */ /* 0x000fea000383ffff */
.L_x_49:
[----:B------:R-:W-:-:S07]  /*6a20*/  MOV R0, UR5 ;  /* 0x0000000500007c02 */ /* 0x000fce0008000f00 */
.L_x_125:
[----:B-1----:R1:W2:Y:S02]  /*6a30*/  SYNCS.PHASECHK.TRANS64.TRYWAIT P0, [R0+URZ+0xd0], R5 ;  /* 0x0000d005000075a7 */ /* 0x0022a400080011ff */
[----:B--2---:R-:W-:Y:S05]  /*6a40*/  @!P0 NANOSLEEP.SYNCS 0x989680 ;  /* 0x009896800000895d */ /* 0x004fea0003900000 */
[----:B------:R-:W2:Y:S02]  /*6a50*/  @!P0 SYNCS.PHASECHK.TRANS64 P0, [R0+URZ+0xd0], R5 ;  /* 0x0000d005000085a7 */ /* 0x000ea400080010ff */
[----:B--2---:R-:W-:Y:S05]  /*6a60*/  @!P0 BRA `(.L_x_125) ;  /* 0xfffffffc00f08947 */ /* 0x004fea000383ffff */
[----:B------:R-:W-:Y:S05]  /*6a70*/  BRA `(.L_x_126) ;  /* 0xffffffc000087947 */ /* 0x000fea000383ffff */
.L_x_50:
[----:B-1----:R1:W2:Y:S02]  /*6a80*/  SYNCS.PHASECHK.TRANS64.TRYWAIT P1, [R0+URZ+0xc0], R5 ;  /* 0x0000c005000075a7 */ /* 0x0022a400080211ff */
[----:B--2---:R-:W-:Y:S05]  /*6a90*/  @!P1 NANOSLEEP.SYNCS 0x989680 ;  /* 0x009896800000995d */ /* 0x004fea0003900000 */
[----:B------:R-:W2:Y:S02]  /*6aa0*/  @!P1 SYNCS.PHASECHK.TRANS64 P1, [R0+URZ+0xc0], R5 ;  /* 0x0000c005000095a7 */ /* 0x000ea400080210ff */
[----:B--2---:R-:W-:Y:S05]  /*6ab0*/  @!P1 BRA `(.L_x_50) ;  /* 0xfffffffc00f09947 */ /* 0x004fea000383ffff */
[----:B------:R-:W-:Y:S05]  /*6ac0*/  BRA `(.L_x_127) ;  /* 0xffffffc000387947 */ /* 0x000fea000383ffff */
.L_x_53:
[----:B------:R-:W-:-:S07]  /*6ad0*/  MOV R0, UR5 ;  /* 0x0000000500007c02 */ /* 0x000fce0008000f00 */
.L_x_128:
[----:B-1----:R1:W2:Y:S02]  /*6ae0*/  SYNCS.PHASECHK.TRANS64.TRYWAIT P0, [R0+URZ+0xd0], R3 ;  /* 0x0000d003000075a7 */ /* 0x0022a400080011ff */
[----:B--2---:R-:W-:Y:S05]  /*6af0*/  @!P0 NANOSLEEP.SYNCS 0x989680 ;  /* 0x009896800000895d */ /* 0x004fea0003900000 */
[----:B------:R-:W2:Y:S02]  /*6b00*/  @!P0 SYNCS.PHASECHK.TRANS64 P0, [R0+URZ+0xd0], R3 ;  /* 0x0000d003000085a7 */ /* 0x000ea400080010ff */
[----:B--2---:R-:W-:Y:S05]  /*6b10*/  @!P0 BRA `(.L_x_128) ;  /* 0xfffffffc00f08947 */ /* 0x004fea000383ffff */
[----:B------:R-:W-:Y:S05]  /*6b20*/  BRA `(.L_x_52) ;  /* 0xffffffc0008c7947 */ /* 0x000fea000383ffff */
.L_x_60:
[----:B-1----:R1:W2:Y:S02]  /*6b30*/  SYNCS.PHASECHK.TRANS64.TRYWAIT P1, [R0+URZ+0xc0], R5 ;  /* 0x0000c005000075a7 */ /* 0x0022a400080211ff */
[----:B--2---:R-:W-:Y:S05]  /*6b40*/  @!P1 NANOSLEEP.SYNCS 0x989680 ;  /* 0x009896800000995d */ /* 0x004fea0003900000 */
[----:B------:R-:W2:Y:S02]  /*6b50*/  @!P1 SYNCS.PHASECHK.TRANS64 P1, [R0+URZ+0xc0], R5 ;  /* 0x0000c005000095a7 */ /* 0x000ea400080210ff */
[----:B--2---:R-:W-:Y:S05]  /*6b60*/  @!P1 BRA `(.L_x_60) ;  /* 0xfffffffc00f09947 */ /* 0x004fea000383ffff */
[----:B------:R-:W-:Y:S05]  /*6b70*/  BRA `(.L_x_129) ;  /* 0xffffffc400fc7947 */ /* 0x000fea000383ffff */
.L_x_61:
[----:B------:R-:W-:-:S07]  /*6b80*/  MOV R3, UR7 ;  /* 0x0000000700037c02 */ /* 0x000fce0008000f00 */
.L_x_130:
[----:B-1----:R1:W2:Y:S02]  /*6b90*/  SYNCS.PHASECHK.TRANS64.TRYWAIT P0, [R3+URZ+0x100], R0 ;  /* 0x00010000030075a7 */ /* 0x0022a400080011ff */
[----:B--2---:R-:W-:Y:S05]  /*6ba0*/  @!P0 NANOSLEEP.SYNCS 0x989680 ;  /* 0x009896800000895d */ /* 0x004fea0003900000 */
[----:B------:R-:W2:Y:S02]  /*6bb0*/  @!P0 SYNCS.PHASECHK.TRANS64 P0, [R3+URZ+0x100], R0 ;  /* 0x00010000030085a7 */ /* 0x000ea400080010ff */
[----:B--2---:R-:W-:Y:S05]  /*6bc0*/  @!P0 BRA `(.L_x_130) ;  /* 0xfffffffc00f08947 */ /* 0x004fea000383ffff */
[----:B------:R-:W-:Y:S05]  /*6bd0*/  BRA `(.L_x_131) ;  /* 0xffffffc800347947 */ /* 0x000fea000383ffff */
.L_x_64:
[----:B------:R-:W-:Y:S07]  /*6be0*/  MOV R0, UR6 ;  /* 0x0000000600007c02 */ /* 0x000fee0008000f00 */
.L_x_132:
[----:B-1----:R1:W2:Y:S02]  /*6bf0*/  SYNCS.PHASECHK.TRANS64.TRYWAIT P0, [R0+URZ], R3 ;  /* 0x00000003000075a7 */ /* 0x0022a400080011ff */
[----:B--2---:R-:W-:Y:S05]  /*6c00*/  @!P0 NANOSLEEP.SYNCS 0x989680 ;  /* 0x009896800000895d */ /* 0x004fea0003900000 */
[----:B------:R-:W2:Y:S02]  /*6c10*/  @!P0 SYNCS.PHASECHK.TRANS64 P0, [R0+URZ], R3 ;  /* 0x00000003000085a7 */ /* 0x000ea400080010ff */
[----:B--2---:R-:W-:Y:S05]  /*6c20*/  @!P0 BRA `(.L_x_132) ;  /* 0xfffffffc00f08947 */ /* 0x004fea000383ffff */
[----:B------:R-:W-:Y:S05]  /*6c30*/  BRA `(.L_x_63) ;  /* 0xffffffc800507947 */ /* 0x000fea000383ffff */
.L_x_67:
[----:B------:R-:W-:-:S07]  /*6c40*/  MOV R0, UR6 ;  /* 0x0000000600007c02 */ /* 0x000fce0008000f00 */
.L_x_133:
[----:B--2---:R2:W4:Y:S02]  /*6c50*/  SYNCS.PHASECHK.TRANS64.TRYWAIT P0, [R0+URZ], R3 ;  /* 0x00000003000075a7 */ /* 0x00452400080011ff */
[----:B----4-:R-:W-:Y:S05]  /*6c60*/  @!P0 NANOSLEEP.SYNCS 0x989680 ;  /* 0x009896800000895d */ /* 0x010fea0003900000 */
[----:B------:R-:W4:Y:S02]  /*6c70*/  @!P0 SYNCS.PHASECHK.TRANS64 P0, [R0+URZ], R3 ;  /* 0x00000003000085a7 */ /* 0x000f2400080010ff */
[----:B----4-:R-:W-:Y:S05]  /*6c80*/  @!P0 BRA `(.L_x_133) ;  /* 0xfffffffc00f08947 */ /* 0x010fea000383ffff */
[----:B------:R-:W-:Y:S05]  /*6c90*/  BRA `(.L_x_134) ;  /* 0xffffffcc002c7947 */ /* 0x000fea000383ffff */
.L_x_68:
[----:B------:R-:W-:-:S07]  /*6ca0*/  MOV R0, UR6 ;  /* 0x0000000600007c02 */ /* 0x000fce0008000f00 */
.L_x_135:
[----:B-1----:R1:W2:Y:S02]  /*6cb0*/  SYNCS.PHASECHK.TRANS64.TRYWAIT P0, [R0+URZ], R3 ;  /* 0x00000003000075a7 */ /* 0x0022a400080011ff */
[----:B--2---:R-:W-:Y:S05]  /*6cc0*/  @!P0 NANOSLEEP.SYNCS 0x989680 ;  /* 0x009896800000895d */ /* 0x004fea0003900000 */
[----:B------:R-:W2:Y:S02]  /*6cd0*/  @!P0 SYNCS.PHASECHK.TRANS64 P0, [R0+URZ], R3 ;  /* 0x00000003000085a7 */ /* 0x000ea400080010ff */
[----:B--2---:R-:W-:Y:S05]  /*6ce0*/  @!P0 BRA `(.L_x_135) ;  /* 0xfffffffc00f08947 */ /* 0x004fea000383ffff */
[----:B------:R-:W-:Y:S05]  /*6cf0*/  BRA `(.L_x_136) ;  /* 0xffffffcc00387947 */ /* 0x000fea000383ffff */
.L_x_69:
[----:B------:R-:W-:-:S07]  /*6d00*/  MOV R0, UR6 ;  /* 0x0000000600007c02 */ /* 0x000fce0008000f00 */
.L_x_137:
[----:B-1----:R1:W2:Y:S02]  /*6d10*/  SYNCS.PHASECHK.TRANS64.TRYWAIT P0, [R0+URZ], R3 ;  /* 0x00000003000075a7 */ /* 0x0022a400080011ff */
[----:B--2---:R-:W-:Y:S05]  /*6d20*/  @!P0 NANOSLEEP.SYNCS 0x989680 ;  /* 0x009896800000895d */ /* 0x004fea0003900000 */
[----:B------:R-:W2:Y:S02]  /*6d30*/  @!P0 SYNCS.PHASECHK.TRANS64 P0, [R0+URZ], R3 ;  /* 0x00000003000085a7 */ /* 0x000ea400080010ff */
[----:B--2---:R-:W-:Y:S05]  /*6d40*/  @!P0 BRA `(.L_x_137) ;  /* 0xfffffffc00f08947 */ /* 0x004fea000383ffff */
[----:B------:R-:W-:Y:S05]  /*6d50*/  BRA `(.L_x_138) ;  /* 0xffffffcc00447947 */ /* 0x000fea000383ffff */
.L_x_70:
[----:B------:R-:W-:-:S07]  /*6d60*/  MOV R0, UR7 ;  /* 0x0000000700007c02 */ /* 0x000fce0008000f00 */
.L_x_139:
[----:B-1----:R1:W2:Y:S02]  /*6d70*/  SYNCS.PHASECHK.TRANS64.TRYWAIT P0, [R0+URZ], R3 ;  /* 0x00000003000075a7 */ /* 0x0022a400080011ff */
[----:B--2---:R-:W-:Y:S05]  /*6d80*/  @!P0 NANOSLEEP.SYNCS 0x989680 ;  /* 0x009896800000895d */ /* 0x004fea0003900000 */
[----:B------:R-:W2:Y:S02]  /*6d90*/  @!P0 SYNCS.PHASECHK.TRANS64 P0, [R0+URZ], R3 ;  /* 0x00000003000085a7 */ /* 0x000ea400080010ff */
[----:B--2---:R-:W-:Y:S05]  /*6da0*/  @!P0 BRA `(.L_x_139) ;  /* 0xfffffffc00f08947 */ /* 0x004fea000383ffff */
[----:B------:R-:W-:Y:S05]  /*6db0*/  BRA `(.L_x_140) ;  /* 0xffffffcc00507947 */ /* 0x000fea000383ffff */
.L_x_75:
[----:B---3--:R3:W1:Y:S02]  /*6dc0*/  SYNCS.PHASECHK.TRANS64.TRYWAIT P0, [R0+URZ+0xc0], R3 ;  /* 0x0000c003000075a7 */ /* 0x00866400080011ff */
[----:B-1----:R-:W-:Y:S05]  /*6dd0*/  @!P0 NANOSLEEP.SYNCS 0x989680 ;  /* 0x009896800000895d */ /* 0x002fea0003900000 */
[----:B------:R-:W1:Y:S02]  /*6de0*/  @!P0 SYNCS.PHASECHK.TRANS64 P0, [R0+URZ+0xc0], R3 ;  /* 0x0000c003000085a7 */ /* 0x000e6400080010ff */
[----:B-1----:R-:W-:Y:S05]  /*6df0*/  @!P0 BRA `(.L_x_75) ;  /* 0xfffffffc00f08947 */ /* 0x002fea000383ffff */
[----:B------:R-:W-:Y:S05]  /*6e00*/  BRA `(.L_x_141) ;  /* 0xffffffd0004c7947 */ /* 0x000fea000383ffff */
.L_x_78:
[----:B------:R-:W-:Y:S07]  /*6e10*/  MOV R0, UR6 ;  /* 0x0000000600007c02 */ /* 0x000fee0008000f00 */
.L_x_142:
[----:B-1----:R1:W3:Y:S02]  /*6e20*/  SYNCS.PHASECHK.TRANS64.TRYWAIT P0, [R0+URZ+0xb8], R3 ;  /* 0x0000b803000075a7 */ /* 0x0022e400080011ff */
[----:B---3--:R-:W-:Y:S05]  /*6e30*/  @!P0 NANOSLEEP.SYNCS 0x989680 ;  /* 0x009896800000895d */ /* 0x008fea0003900000 */
[----:B------:R-:W3:Y:S02]  /*6e40*/  @!P0 SYNCS.PHASECHK.TRANS64 P0, [R0+URZ+0xb8], R3 ;  /* 0x0000b803000085a7 */ /* 0x000ee400080010ff */
[----:B---3--:R-:W-:Y:S05]  /*6e50*/  @!P0 BRA `(.L_x_142) ;  /* 0xfffffffc00f08947 */ /* 0x008fea000383ffff */
[----:B------:R-:W-:Y:S05]  /*6e60*/  BRA `(.L_x_77) ;  /* 0xffffffd400387947 */ /* 0x000fea000383ffff */
.L_x_81:
[----:B------:R-:W-:Y:S07]  /*6e70*/  MOV R3, UR6 ;  /* 0x0000000600037c02 */ /* 0x000fee0008000f00 */
.L_x_143:
[----:B-1----:R1:W2:Y:S02]  /*6e80*/  SYNCS.PHASECHK.TRANS64.TRYWAIT P2, [R3+URZ+0xa8], R26 ;  /* 0x0000a81a030075a7 */ /* 0x0022a400080411ff */
[----:B--2---:R-:W-:Y:S05]  /*6e90*/  @!P2 NANOSLEEP.SYNCS 0x989680 ;  /* 0x009896800000a95d */ /* 0x004fea0003900000 */
[----:B------:R-:W2:Y:S02]  /*6ea0*/  @!P2 SYNCS.PHASECHK.TRANS64 P2, [R3+URZ+0xa8], R26 ;  /* 0x0000a81a0300a5a7 */ /* 0x000ea400080410ff */
[----:B--2---:R-:W-:Y:S05]  /*6eb0*/  @!P2 BRA `(.L_x_143) ;  /* 0xfffffffc00f0a947 */ /* 0x004fea000383ffff */
[----:B------:R-:W-:Y:S05]  /*6ec0*/  BRA `(.L_x_144) ;  /* 0xffffffd400cc7947 */ /* 0x000fea000383ffff */
.L_x_84:
[----:B--2---:R2:W4:Y:S02]  /*6ed0*/  SYNCS.PHASECHK.TRANS64.TRYWAIT P0, [R0+URZ+0xc0], R3 ;  /* 0x0000c003000075a7 */ /* 0x00452400080011ff */
[----:B----4-:R-:W-:Y:S05]  /*6ee0*/  @!P0 NANOSLEEP.SYNCS 0x989680 ;  /* 0x009896800000895d */ /* 0x010fea0003900000 */
[----:B------:R-:W4:Y:S02]  /*6ef0*/  @!P0 SYNCS.PHASECHK.TRANS64 P0, [R0+URZ+0xc0], R3 ;  /* 0x0000c003000085a7 */ /* 0x000f2400080010ff */
[----:B----4-:R-:W-:Y:S05]  /*6f00*/  @!P0 BRA `(.L_x_84) ;  /* 0xfffffffc00f08947 */ /* 0x010fea000383ffff */
[----:B------:R-:W-:Y:S05]  /*6f10*/  BRA `(.L_x_145) ;  /* 0xffffffdc000c7947 */ /* 0x000fea000383ffff */
.L_x_95:
[----:B-1----:R-:W-:Y:S04]  /*6f20*/  MOV R0, UR43 ;  /* 0x0000002b00007c02 */ /* 0x002fe80008000f00 */
[----:B------:R1:W2:Y:S03]  /*6f30*/  SYNCS.PHASECHK.TRANS64.TRYWAIT P1, [R0+URZ+0xa0], R3 ;  /* 0x0000a003000075a7 */ /* 0x0002a600080211ff */
[----:B--2---:R-:W-:Y:S05]  /*6f40*/  @!P1 NANOSLEEP.SYNCS 0x989680 ;  /* 0x009896800000995d */ /* 0x004fea0003900000 */
[----:B------:R-:W2:Y:S02]  /*6f50*/  @!P1 SYNCS.PHASECHK.TRANS64 P1, [R0+URZ+0xa0], R3 ;  /* 0x0000a003000095a7 */ /* 0x000ea400080210ff */
[----:B--2---:R-:W-:Y:S05]  /*6f60*/  @!P1 BRA `(.L_x_95) ;  /* 0xfffffffc00ec9947 */ /* 0x004fea000383ffff */
[----:B------:R-:W-:Y:S05]  /*6f70*/  BRA `(.L_x_94) ;  /* 0xffffffe400ec7947 */ /* 0x000fea000383ffff */
.L_x_97:
[----:B------:R1:W1:Y:S02]  /*6f80*/  SYNCS.PHASECHK.TRANS64.TRYWAIT P1, [R92+URZ+0xe0], R5 ;  /* 0x0000e0055c0075a7 */ /* 0x00026400080211ff */
[----:B-1----:R-:W-:Y:S05]  /*6f90*/  @!P1 NANOSLEEP.SYNCS 0x989680 ;  /* 0x009896800000995d */ /* 0x002fea0003900000 */
[----:B------:R-:W1:Y:S02]  /*6fa0*/  @!P1 SYNCS.PHASECHK.TRANS64 P1, [R92+URZ+0xe0], R5 ;  /* 0x0000e0055c0095a7 */ /* 0x000e6400080210ff */
[----:B-1----:R-:W-:Y:S05]  /*6fb0*/  @!P1 BRA `(.L_x_97) ;  /* 0xfffffffc00f09947 */ /* 0x002fea000383ffff */
[----:B------:R-:W-:Y:S05]  /*6fc0*/  BRA `(.L_x_96) ;  /* 0xffffffe800287947 */ /* 0x000fea000383ffff */
        .weak           $__internal_0_$__cuda_sm10x_tcgen05_guardrail_trap_col_being_dealloced_not_returned_by_alloc
        .type           $__internal_0_$__cuda_sm10x_tcgen05_guardrail_trap_col_being_dealloced_not_returned_by_alloc,@function
        .size           $__internal_0_$__cuda_sm10x_tcgen05_guardrail_trap_col_being_dealloced_not_returned_by_alloc,($__internal_1_$__cuda_sm10x_tcgen05_guardrail_trap_phase_invalid_during_alloc - $__internal_0_$__cuda_sm10x_tcgen05_guardrail_trap_col_being_dealloced_not_returned_by_alloc)
$__internal_0_$__cuda_sm10x_tcgen05_guardrail_trap_col_being_dealloced_not_returned_by_alloc:
[----:B------:R-:W-:Y:S05]  /*6fd0*/  BPT.TRAP 0x1 ;  /* 0x000000040000795c */ /* 0x000fea0000300000 */
[----:B------:R-:W-:-:S04]  /*6fe0*/  HFMA2 R3, -RZ, RZ, 0, 0 ;  /* 0x00000000ff037431 */ /* 0x000fc800000001ff */
[----:B------:R-:W-:Y:S05]  /*6ff0*/  RET.REL.NODEC R2 `(_ZN7cutlass13device_kernelINS_4gemm6kernel13GemmUniversalIN4cute5tupleIJiiiiEEENS1_10collective13CollectiveMmaINS1_35MainloopSm100TmaUmmaWarpSpecializedILi10ELi2ELi4ENS5_IJNS4_1CILi1EEESB_SB_EEEEENS5_IJNSA_ILi128EEENSA_ILi32EEESE_EEEaNS5_IJlSB_lEEEaSH_NS4_8TiledMMAINS4_8MMA_AtomIJNS4_15SM100_MMA_S8_SSIaaiLi128ELi32ELNS4_4UMMA5MajorE0ELSM_0ELNSL_8SaturateE0EEEEEENS4_6LayoutISC_NS5_IJNSA_ILi0EEESR_SR_EEEEENS5_IJNS4_10UnderscoreESU_SU_EEEEENS4_13SM90_TMA_LOADENS4_14ComposedLayoutINS4_7SwizzleILi3ELi4ELi3EEENS4_18smem_ptr_flag_bitsILi8EEENSQ_INS5_IJNSA_ILi8EEESE_EEENS5_IJSE_SB_EEEEEEEvNS4_8identityESX_S17_vS18_EENS_8epilogue10collective18CollectiveEpilogueINS1A_23Sm100TmaWarpSpecializedILi1ELi1ELi32ELb0ELb0EEEJSG_NS5_IJNSQ_ISE_SB_EENSQ_ISF_SB_EEEEEaSH_aSH_NS1A_6fusion15FusionCallbacksIS1E_NS1I_17LinearCombinationIaiaiLNS_15FloatRoundStyleE2EEESG_S1H_JEEENS4_5SM1004TMEM4LOAD26SM100_TMEM_LOAD_32dp32b32xESX_NSY_INSZ_ILi1ELi4ELi3EEES12_NSQ_INS5_IJS13_SF_EEENS5_IJSF_SB_EEEEEEENS4_39AutoVectorizingCopyWithAssumedAlignmentILi128EEENS4_14SM90_TMA_STOREES1W_S1Y_S1Y_EEEvvEEEEvNT_6ParamsE) ;  /* 0xffffff9002007950 */ /* 0x000fea0003c3ffff */
        .weak           $__internal_1_$__cuda_sm10x_tcgen05_guardrail_trap_phase_invalid_during_alloc
        .type           $__internal_1_$__cuda_sm10x_tcgen05_guardrail_trap_phase_invalid_during_alloc,@function
        .size           $__internal_1_$__cuda_sm10x_tcgen05_guardrail_trap_phase_invalid_during_alloc,($__internal_2_$__cuda_sm10x_tcgen05_guardrail_trap_unallocated_columns_being_dealloced - $__internal_1_$__cuda_sm10x_tcgen05_guardrail_trap_phase_invalid_during_alloc)
$__internal_1_$__cuda_sm10x_tcgen05_guardrail_trap_phase_invalid_during_alloc:
[----:B------:R-:W-:Y:S05]  /*7000*/  BPT.TRAP 0x1 ;  /* 0x000000040000795c */ /* 0x000fea0000300000 */
[----:B------:R-:W-:-:S04]  /*7010*/  MOV R3, 0x0 ;  /* 0x0000000000037802 */ /* 0x000fc80000000f00 */
[----:B------:R-:W-:Y:S05]  /*7020*/  RET.REL.NODEC R2 `(_ZN7cutlass13device_kernelINS_4gemm6kernel13GemmUniversalIN4cute5tupleIJiiiiEEENS1_10collective13CollectiveMmaINS1_35MainloopSm100TmaUmmaWarpSpecializedILi10ELi2ELi4ENS5_IJNS4_1CILi1EEESB_SB_EEEEENS5_IJNSA_ILi128EEENSA_ILi32EEESE_EEEaNS5_IJlSB_lEEEaSH_NS4_8TiledMMAINS4_8MMA_AtomIJNS4_15SM100_MMA_S8_SSIaaiLi128ELi32ELNS4_4UMMA5MajorE0ELSM_0ELNSL_8SaturateE0EEEEEENS4_6LayoutISC_NS5_IJNSA_ILi0EEESR_SR_EEEEENS5_IJNS4_10UnderscoreESU_SU_EEEEENS4_13SM90_TMA_LOADENS4_14ComposedLayoutINS4_7SwizzleILi3ELi4ELi3EEENS4_18smem_ptr_flag_bitsILi8EEENSQ_INS5_IJNSA_ILi8EEESE_EEENS5_IJSE_SB_EEEEEEEvNS4_8identityESX_S17_vS18_EENS_8epilogue10collective18CollectiveEpilogueINS1A_23Sm100TmaWarpSpecializedILi1ELi1ELi32ELb0ELb0EEEJSG_NS5_IJNSQ_ISE_SB_EENSQ_ISF_SB_EEEEEaSH_aSH_NS1A_6fusion15FusionCallbacksIS1E_NS1I_17LinearCombinationIaiaiLNS_15FloatRoundStyleE2EEESG_S1H_JEEENS4_5SM1004TMEM4LOAD26SM100_TMEM_LOAD_32dp32b32xESX_NSY_INSZ_ILi1ELi4ELi3EEES12_NSQ_INS5_IJS13_SF_EEENS5_IJSF_SB_EEEEEEENS4_39AutoVectorizingCopyWithAssumedAlignmentILi128EEENS4_14SM90_TMA_STOREES1W_S1Y_S1Y_EEEvvEEEEvNT_6ParamsE) ;  /* 0xffffff8c02f47950 */ /* 0x000fea0003c3ffff */
        .weak           $__internal_2_$__cuda_sm10x_tcgen05_guardrail_trap_unallocated_columns_being_dealloced
        .type           $__internal_2_$__cuda_sm10x_tcgen05_guardrail_trap_unallocated_columns_being_dealloced,@function
        .size           $__internal_2_$__cuda_sm10x_tcgen05_guardrail_trap_unallocated_columns_being_dealloced,(.L_x_147 - $__internal_2_$__cuda_sm10x_tcgen05_guardrail_trap_unallocated_columns_being_dealloced)
$__internal_2_$__cuda_sm10x_tcgen05_guardrail_trap_unallocated_columns_being_dealloced:
[----:B------:R-:W-:Y:S05]  /*7030*/  BPT.TRAP 0x1 ;  /* 0x000000040000795c */ /* 0x000fea0000300000 */
[----:B------:R-:W-:-:S04]  /*7040*/  HFMA2 R3, -RZ, RZ, 0, 0 ;  /* 0x00000000ff037431 */ /* 0x000fc800000001ff */
[----:B------:R-:W-:Y:S05]  /*7050*/  RET.REL.NODEC R2 `(_ZN7cutlass13device_kernelINS_4gemm6kernel13GemmUniversalIN4cute5tupleIJiiiiEEENS1_10collective13CollectiveMmaINS1_35MainloopSm100TmaUmmaWarpSpecializedILi10ELi2ELi4ENS5_IJNS4_1CILi1EEESB_SB_EEEEENS5_IJNSA_ILi128EEENSA_ILi32EEESE_EEEaNS5_IJlSB_lEEEaSH_NS4_8TiledMMAINS4_8MMA_AtomIJNS4_15SM100_MMA_S8_SSIaaiLi128ELi32ELNS4_4UMMA5MajorE0ELSM_0ELNSL_8SaturateE0EEEEEENS4_6LayoutISC_NS5_IJNSA_ILi0EEESR_SR_EEEEENS5_IJNS4_10UnderscoreESU_SU_EEEEENS4_13SM90_TMA_LOADENS4_14ComposedLayoutINS4_7SwizzleILi3ELi4ELi3EEENS4_18smem_ptr_flag_bitsILi8EEENSQ_INS5_IJNSA_ILi8EEESE_EEENS5_IJSE_SB_EEEEEEEvNS4_8identityESX_S17_vS18_EENS_8epilogue10collective18CollectiveEpilogueINS1A_23Sm100TmaWarpSpecializedILi1ELi1ELi32ELb0ELb0EEEJSG_NS5_IJNSQ_ISE_SB_EENSQ_ISF_SB_EEEEEaSH_aSH_NS1A_6fusion15FusionCallbacksIS1E_NS1I_17LinearCombinationIaiaiLNS_15FloatRoundStyleE2EEESG_S1H_JEEENS4_5SM1004TMEM4LOAD26SM100_TMEM_LOAD_32dp32b32xESX_NSY_INSZ_ILi1ELi4ELi3EEES12_NSQ_INS5_IJS13_SF_EEENS5_IJSF_SB_EEEEEEENS4_39AutoVectorizingCopyWithAssumedAlignmentILi128EEENS4_14SM90_TMA_STOREES1W_S1Y_S1Y_EEEvvEEEEvNT_6ParamsE) ;  /* 0xffffff8c02e87950 */ /* 0x000fea0003c3ffff */
.L_x_146:
[----:B------:R-:W-:-:S00]  /*7060*/  BRA `(.L_x_146) ;  /* 0xfffffffc00fc7947 */ /* 0x000fc0000383ffff */
[----:B------:R-:W-:-:S00]  /*7070*/  NOP ;  /* 0x0000000000007918 */ /* 0x000fc00000000000 */
        /* <DEDUP_REMOVED lines=8> */
.L_x_147:


//--------------------- .nv.global.init           --------------------------
	.section	.nv.global.init,"aw",@progbits
.nv.global.init:
	.type		$str$27,@object
	.size		$str$27,($str$28 - $str$27)
$str$27:
        /*0000*/ 	.byte	0x28, 0x61, 0x64, 0x64, 0x72, 0x65, 0x73, 0x73, 0x20, 0x26, 0x20, 0x6d, 0x61, 0x73, 0x6b, 0x29
        /*0010*/ 	.byte	0x20, 0x3d, 0x3d, 0x20, 0x30, 0x00
	.type		$str$28,@object
	.size		$str$28,($str$26 - $str$28)
$str$28:
        /*0016*/ 	.byte	0x2f, 0x74, 0x6d, 0x70, 0x2f, 0x63, 0x75, 0x74, 0x6c, 0x61, 0x73, 0x73, 0x5f, 0x73, 0x77, 0x65
        /*0026*/ 	.byte	0x65, 0x70, 0x5f, 0x73, 0x72, 0x63, 0x2f, 0x69, 0x6e, 0x63, 0x6c, 0x75, 0x64, 0x65, 0x2f, 0x63
        /*0036*/ 	.byte	0x75, 0x74, 0x65, 0x2f, 0x70, 0x6f, 0x69, 0x6e, 0x74, 0x65, 0x72, 0x5f, 0x66, 0x6c, 0x61, 0x67
        /*0046*/ 	.byte	0x67, 0x65, 0x64, 0x2e, 0x68, 0x70, 0x70, 0x00
	.type		$str$26,@object
	.size		$str$26,($str$25 - $str$26)
$str$26:
        /*004e*/ 	.byte	0x2f, 0x74, 0x6d, 0x70, 0x2f, 0x63, 0x75, 0x74, 0x6c, 0x61, 0x73, 0x73, 0x5f, 0x73, 0x77, 0x65
        /*005e*/ 	.byte	0x65, 0x70, 0x5f, 0x73, 0x72, 0x63, 0x2f, 0x69, 0x6e, 0x63, 0x6c, 0x75, 0x64, 0x65, 0x2f, 0x63
        /*006e*/ 	.byte	0x75, 0x74, 0x65, 0x2f, 0x61, 0x74, 0x6f, 0x6d, 0x2f, 0x63, 0x6f, 0x70, 0x79, 0x5f, 0x74, 0x72
        /*007e*/ 	.byte	0x61, 0x69, 0x74, 0x73, 0x5f, 0x73, 0x6d, 0x31, 0x30, 0x30, 0x2e, 0x68, 0x70, 0x70, 0x00
	.type		$str$25,@object
	.size		$str$25,(__unnamed_1 - $str$25)
$str$25:
        /*008d*/ 	.byte	0x28, 0x28, 0x75, 0x69, 0x6e, 0x74, 0x33, 0x32, 0x5f, 0x74, 0x28, 0x74, 0x68, 0x72, 0x65, 0x61
        /*009d*/ 	.byte	0x64, 0x49, 0x64, 0x78, 0x2e, 0x78, 0x29, 0x20, 0x2f, 0x20, 0x33, 0x32, 0x29, 0x20, 0x25, 0x20
        /*00ad*/ 	.byte	0x34, 0x29, 0x20, 0x3d, 0x3d, 0x20, 0x28, 0x28, 0x28, 0x74, 0x6d, 0x65, 0x6d, 0x5f, 0x61, 0x64
        /*00bd*/ 	.byte	0x64, 0x72, 0x20, 0x3e, 0x3e, 0x20, 0x31, 0x36, 0x29, 0x20, 0x2f, 0x20, 0x33, 0x32, 0x29, 0x20
        /*00cd*/ 	.byte	0x25, 0x20, 0x34, 0x29, 0x00
	.type		__unnamed_1,@object
	.size		__unnamed_1,(__unnamed_2 - __unnamed_1)
__unnamed_1:
        /*00d2*/ 	.byte	0x61, 0x75, 0x74, 0x6f, 0x20, 0x63, 0x75, 0x74, 0x65, 0x3a, 0x3a, 0x61, 0x73, 0x5f, 0x70, 0x6f
        /* <DEDUP_REMOVED lines=24> */
        /*0262*/ 	.byte	0x5d, 0x00
	.type		__unnamed_2,@object
	.size		__unnamed_2,(.L_2 - __unnamed_2)
__unnamed_2:
        /* <DEDUP_REMOVED lines=41> */
.L_2:


//--------------------- .nv.shared._ZN7cutlass13device_kernelINS_4gemm6kernel13GemmUniversalIN4cute5tupleIJiiiiEEENS1_10collective13CollectiveMmaINS1_35MainloopSm100TmaUmmaWarpSpecializedILi10ELi2ELi4ENS5_IJNS4_1CILi1EEESB_SB_EEEEENS5_IJNSA_ILi128EEENSA_ILi32EEESE_EEEaNS5_IJlSB_lEEEaSH_NS4_8TiledMMAINS4_8MMA_AtomIJNS4_15SM100_MMA_S8_SSIaaiLi128ELi32ELNS4_4UMMA5MajorE0ELSM_0ELNSL_8SaturateE0EEEEEENS4_6LayoutISC_NS5_IJNSA_ILi0EEESR_SR_EEEEENS5_IJNS4_10UnderscoreESU_SU_EEEEENS4_13SM90_TMA_LOADENS4_14ComposedLayoutINS4_7SwizzleILi3ELi4ELi3EEENS4_18smem_ptr_flag_bitsILi8EEENSQ_INS5_IJNSA_ILi8EEESE_EEENS5_IJSE_SB_EEEEEEEvNS4_8identityESX_S17_vS18_EENS_8epilogue10collective18CollectiveEpilogueINS1A_23Sm100TmaWarpSpecializedILi1ELi1ELi32ELb0ELb0EEEJSG_NS5_IJNSQ_ISE_SB_EENSQ_ISF_SB_EEEEEaSH_aSH_NS1A_6fusion15FusionCallbacksIS1E_NS1I_17LinearCombinationIaiaiLNS_15FloatRoundStyleE2EEESG_S1H_JEEENS4_5SM1004TMEM4LOAD26SM100_TMEM_LOAD_32dp32b32xESX_NSY_INSZ_ILi1ELi4ELi3EEES12_NSQ_INS5_IJS13_SF_EEENS5_IJSF_SB_EEEEEEENS4_39AutoVectorizingCopyWithAssumedAlignmentILi128EEENS4_14SM90_TMA_STOREES1W_S1Y_S1Y_EEEvvEEEEvNT_6ParamsE --------------------------
	.section	.nv.shared._ZN7cutlass13device_kernelINS_4gemm6kernel13GemmUniversalIN4cute5tupleIJiiiiEEENS1_10collective13CollectiveMmaINS1_35MainloopSm100TmaUmmaWarpSpecializedILi10ELi2ELi4ENS5_IJNS4_1CILi1EEESB_SB_EEEEENS5_IJNSA_ILi128EEENSA_ILi32EEESE_EEEaNS5_IJlSB_lEEEaSH_NS4_8TiledMMAINS4_8MMA_AtomIJNS4_15SM100_MMA_S8_SSIaaiLi128ELi32ELNS4_4UMMA5MajorE0ELSM_0ELNSL_8SaturateE0EEEEEENS4_6LayoutISC_NS5_IJNSA_ILi0EEESR_SR_EEEEENS5_IJNS4_10UnderscoreESU_SU_EEEEENS4_13SM90_TMA_LOADENS4_14ComposedLayoutINS4_7SwizzleILi3ELi4ELi3EEENS4_18smem_ptr_flag_bitsILi8EEENSQ_INS5_IJNSA_ILi8EEESE_EEENS5_IJSE_SB_EEEEEEEvNS4_8identityESX_S17_vS18_EENS_8epilogue10collective18CollectiveEpilogueINS1A_23Sm100TmaWarpSpecializedILi1ELi1ELi32ELb0ELb0EEEJSG_NS5_IJNSQ_ISE_SB_EENSQ_ISF_SB_EEEEEaSH_aSH_NS1A_6fusion15FusionCallbacksIS1E_NS1I_17LinearCombinationIaiaiLNS_15FloatRoundStyleE2EEESG_S1H_JEEENS4_5SM1004TMEM4LOAD26SM100_TMEM_LOAD_32dp32b32xESX_NSY_INSZ_ILi1ELi4ELi3EEES12_NSQ_INS5_IJS13_SF_EEENS5_IJSF_SB_EEEEEEENS4_39AutoVectorizingCopyWithAssumedAlignmentILi128EEENS4_14SM90_TMA_STOREES1W_S1Y_S1Y_EEEvvEEEEvNT_6ParamsE,"aw",@nobits
	.sectionflags	@""
	.align	16
	.zero		1024


//--------------------- .nv.shared.reserved.0     --------------------------
	.section	.nv.shared.reserved.0,"aw",@nobits
	.weak		__nv_reservedSMEM_offset_0_alias
	.size		__nv_reservedSMEM_offset_0_alias, 0, 64
	.other		__nv_reservedSMEM_offset_0_alias,@"STO_CUDA_RESERVED_SHARED STV_DEFAULT"
__nv_reservedSMEM_offset_0_alias:
	.zero		0
.nv.shared.reserved.0:
	.zero		64
	.weak		__nv_reservedSMEM_tcgen05_partition
	.type		__nv_reservedSMEM_tcgen05_partition,@object
	.size		__nv_reservedSMEM_tcgen05_partition,(.L_0 - __nv_reservedSMEM_tcgen05_partition)
__nv_reservedSMEM_tcgen05_partition:
	.zero		32
.L_0:


//--------------------- .nv.global                --------------------------
	.section	.nv.global,"aw",@nobits
.nv.global:
	.type		_ZN40_INTERNAL_30e53a8c_4_k_cu_7898d8ff_203444cute1_E,@object
	.size		_ZN40_INTERNAL_30e53a8c_4_k_cu_7898d8ff_203444cute1_E,(_ZN40_INTERNAL_30e53a8c_4_k_cu_7898d8ff_203444cuda3std3__45__cpo6cbeginE - _ZN40_INTERNAL_30e53a8c_4_k_cu_7898d8ff_203444cute1_E)
_ZN40_INTERNAL_30e53a8c_4_k_cu_7898d8ff_203444cute1_E:
	.zero		1
	.type		_ZN40_INTERNAL_30e53a8c_4_k_cu_7898d8ff_203444cuda3std3__45__cpo6cbeginE,@object
	.size		_ZN40_INTERNAL_30e53a8c_4_k_cu_7898d8ff_203444cuda3std3__45__cpo6cbeginE,(_ZN40_INTERNAL_30e53a8c_4_k_cu_7898d8ff_203444cuda3std3__48in_placeE - _ZN40_INTERNAL_30e53a8c_4_k_cu_7898d8ff_203444cuda3std3__45__cpo6cbeginE)
_ZN40_INTERNAL_30e53a8c_4_k_cu_7898d8ff_203444cuda3std3__45__cpo6cbeginE:
	.zero		1
	.type		_ZN40_INTERNAL_30e53a8c_4_k_cu_7898d8ff_203444cuda3std3__48in_placeE,@object
	.size		_ZN40_INTERNAL_30e53a8c_4_k_cu_7898d8ff_203444cuda3std3__48in_placeE,(_ZN40_INTERNAL_30e53a8c_4_k_cu_7898d8ff_203444cuda3std6ranges3__45__cpo9iter_moveE - _ZN40_INTERNAL_30e53a8c_4_k_cu_7898d8ff_203444cuda3std3__48in_placeE)
_ZN40_INTERNAL_30e53a8c_4_k_cu_7898d8ff_203444cuda3std3__48in_placeE:
	.zero		1
	.type		_ZN40_INTERNAL_30e53a8c_4_k_cu_7898d8ff_203444cuda3std6ranges3__45__cpo9iter_moveE,@object
	.size		_ZN40_INTERNAL_30e53a8c_4_k_cu_7898d8ff_203444cuda3std6ranges3__45__cpo9iter_moveE,(_ZN40_INTERNAL_30e53a8c_4_k_cu_7898d8ff_203444cuda3std3__45__cpo5beginE - _ZN40_INTERNAL_30e53a8c_4_k_cu_7898d8ff_203444cuda3std6ranges3__45__cpo9iter_moveE)
_ZN40_INTERNAL_30e53a8c_4_k_cu_7898d8ff_203444cuda3std6ranges3__45__cpo9iter_moveE:
	.zero		1
	.type		_ZN40_INTERNAL_30e53a8c_4_k_cu_7898d8ff_203444cuda3std3__45__cpo5beginE,@object
	.size		_ZN40_INTERNAL_30e53a8c_4_k_cu_7898d8ff_203444cuda3std3__45__cpo5beginE,(_ZN40_INTERNAL_30e53a8c_4_k_cu_7898d8ff_203444cuda3std3__442_GLOBAL__N__30e53a8c_4_k_cu_7898d8ff_203446ignoreE - _ZN40_INTERNAL_30e53a8c_4_k_cu_7898d8ff_203444cuda3std3__45__cpo5beginE)
_ZN40_INTERNAL_30e53a8c_4_k_cu_7898d8ff_203444cuda3std3__45__cpo5beginE:
	.zero		1
	.type		_ZN40_INTERNAL_30e53a8c_4_k_cu_7898d8ff_203444cuda3std3__442_GLOBAL__N__30e53a8c_4_k_cu_7898d8ff_203446ignoreE,@object
	.size		_ZN40_INTERNAL_30e53a8c_4_k_cu_7898d8ff_203444cuda3std3__442_GLOBAL__N__30e53a8c_4_k_cu_7898d8ff_203446ignoreE,(_ZN40_INTERNAL_30e53a8c_4_k_cu_7898d8ff_203444cute7productE - _ZN40_INTERNAL_30e53a8c_4_k_cu_7898d8ff_203444cuda3std3__442_GLOBAL__N__30e53a8c_4_k_cu_7898d8ff_203446ignoreE)
_ZN40_INTERNAL_30e53a8c_4_k_cu_7898d8ff_203444cuda3std3__442_GLOBAL__N__30e53a8c_4_k_cu_7898d8ff_203446ignoreE:
	.zero		1
	.type		_ZN40_INTERNAL_30e53a8c_4_k_cu_7898d8ff_203444cute7productE,@object
	.size		_ZN40_INTERNAL_30e53a8c_4_k_cu_7898d8ff_203444cute7productE,(_ZN40_INTERNAL_30e53a8c_4_k_cu_7898d8ff_203444cuda3std3__45__cpo3endE - _ZN40_INTERNAL_30e53a8c_4_k_cu_7898d8ff_203444cute7productE)
_ZN40_INTERNAL_30e53a8c_4_k_cu_7898d8ff_203444cute7productE:
	.zero		1
	.type		_ZN40_INTERNAL_30e53a8c_4_k_cu_7898d8ff_203444cuda3std3__45__cpo3endE,@object
	.size		_ZN40_INTERNAL_30e53a8c_4_k_cu_7898d8ff_203444cuda3std3__45__cpo3endE,(_ZN40_INTERNAL_30e53a8c_4_k_cu_7898d8ff_203444cuda3std3__419piecewise_constructE - _ZN40_INTERNAL_30e53a8c_4_k_cu_7898d8ff_203444cuda3std3__45__cpo3endE)
_ZN40_INTERNAL_30e53a8c_4_k_cu_7898d8ff_203444cuda3std3__45__cpo3endE:
	.zero		1
	.type		_ZN40_INTERNAL_30e53a8c_4_k_cu_7898d8ff_203444cuda3std3__419piecewise_constructE,@object
	.size		_ZN40_INTERNAL_30e53a8c_4_k_cu_7898d8ff_203444cuda3std3__419piecewise_constructE,(_ZN40_INTERNAL_30e53a8c_4_k_cu_7898d8ff_203444cuda3std3__45__cpo4cendE - _ZN40_INTERNAL_30e53a8c_4_k_cu_7898d8ff_203444cuda3std3__419piecewise_constructE)
_ZN40_INTERNAL_30e53a8c_4_k_cu_7898d8ff_203444cuda3std3__419piecewise_constructE:
	.zero		1
	.type		_ZN40_INTERNAL_30e53a8c_4_k_cu_7898d8ff_203444cuda3std3__45__cpo4cendE,@object
	.size		_ZN40_INTERNAL_30e53a8c_4_k_cu_7898d8ff_203444cuda3std3__45__cpo4cendE,(_ZN40_INTERNAL_30e53a8c_4_k_cu_7898d8ff_203444cuda3std6ranges3__45__cpo4swapE - _ZN40_INTERNAL_30e53a8c_4_k_cu_7898d8ff_203444cuda3std3__45__cpo4cendE)
_ZN40_INTERNAL_30e53a8c_4_k_cu_7898d8ff_203444cuda3std3__45__cpo4cendE:
	.zero		1
	.type		_ZN40_INTERNAL_30e53a8c_4_k_cu_7898d8ff_203444cuda3std6ranges3__45__cpo4swapE,@object
	.size		_ZN40_INTERNAL_30e53a8c_4_k_cu_7898d8ff_203444cuda3std6ranges3__45__cpo4swapE,(.L_10 - _ZN40_INTERNAL_30e53a8c_4_k_cu_7898d8ff_203444cuda3std6ranges3__45__cpo4swapE)
_ZN40_INTERNAL_30e53a8c_4_k_cu_7898d8ff_203444cuda3std6ranges3__45__cpo4swapE:
	.zero		1
.L_10:


//--------------------- .nv.constant0._ZN7cutlass13device_kernelINS_4gemm6kernel13GemmUniversalIN4cute5tupleIJiiiiEEENS1_10collective13CollectiveMmaINS1_35MainloopSm100TmaUmmaWarpSpecializedILi10ELi2ELi4ENS5_IJNS4_1CILi1EEESB_SB_EEEEENS5_IJNSA_ILi128EEENSA_ILi32EEESE_EEEaNS5_IJlSB_lEEEaSH_NS4_8TiledMMAINS4_8MMA_AtomIJNS4_15SM100_MMA_S8_SSIaaiLi128ELi32ELNS4_4UMMA5MajorE0ELSM_0ELNSL_8SaturateE0EEEEEENS4_6LayoutISC_NS5_IJNSA_ILi0EEESR_SR_EEEEENS5_IJNS4_10UnderscoreESU_SU_EEEEENS4_13SM90_TMA_LOADENS4_14ComposedLayoutINS4_7SwizzleILi3ELi4ELi3EEENS4_18smem_ptr_flag_bitsILi8EEENSQ_INS5_IJNSA_ILi8EEESE_EEENS5_IJSE_SB_EEEEEEEvNS4_8identityESX_S17_vS18_EENS_8epilogue10collective18CollectiveEpilogueINS1A_23Sm100TmaWarpSpecializedILi1ELi1ELi32ELb0ELb0EEEJSG_NS5_IJNSQ_ISE_SB_EENSQ_ISF_SB_EEEEEaSH_aSH_NS1A_6fusion15FusionCallbacksIS1E_NS1I_17LinearCombinationIaiaiLNS_15FloatRoundStyleE2EEESG_S1H_JEEENS4_5SM1004TMEM4LOAD26SM100_TMEM_LOAD_32dp32b32xESX_NSY_INSZ_ILi1ELi4ELi3EEES12_NSQ_INS5_IJS13_SF_EEENS5_IJSF_SB_EEEEEEENS4_39AutoVectorizingCopyWithAssumedAlignmentILi128EEENS4_14SM90_TMA_STOREES1W_S1Y_S1Y_EEEvvEEEEvNT_6ParamsE --------------------------
	.section	.nv.constant0._ZN7cutlass13device_kernelINS_4gemm6kernel13GemmUniversalIN4cute5tupleIJiiiiEEENS1_10collective13CollectiveMmaINS1_35MainloopSm100TmaUmmaWarpSpecializedILi10ELi2ELi4ENS5_IJNS4_1CILi1EEESB_SB_EEEEENS5_IJNSA_ILi128EEENSA_ILi32EEESE_EEEaNS5_IJlSB_lEEEaSH_NS4_8TiledMMAINS4_8MMA_AtomIJNS4_15SM100_MMA_S8_SSIaaiLi128ELi32ELNS4_4UMMA5MajorE0ELSM_0ELNSL_8SaturateE0EEEEEENS4_6LayoutISC_NS5_IJNSA_ILi0EEESR_SR_EEEEENS5_IJNS4_10UnderscoreESU_SU_EEEEENS4_13SM90_TMA_LOADENS4_14ComposedLayoutINS4_7SwizzleILi3ELi4ELi3EEENS4_18smem_ptr_flag_bitsILi8EEENSQ_INS5_IJNSA_ILi8EEESE_EEENS5_IJSE_SB_EEEEEEEvNS4_8identityESX_S17_vS18_EENS_8epilogue10collective18CollectiveEpilogueINS1A_23Sm100TmaWarpSpecializedILi1ELi1ELi32ELb0ELb0EEEJSG_NS5_IJNSQ_ISE_SB_EENSQ_ISF_SB_EEEEEaSH_aSH_NS1A_6fusion15FusionCallbacksIS1E_NS1I_17LinearCombinationIaiaiLNS_15FloatRoundStyleE2EEESG_S1H_JEEENS4_5SM1004TMEM4LOAD26SM100_TMEM_LOAD_32dp32b32xESX_NSY_INSZ_ILi1ELi4ELi3EEES12_NSQ_INS5_IJS13_SF_EEENS5_IJSF_SB_EEEEEEENS4_39AutoVectorizingCopyWithAssumedAlignmentILi128EEENS4_14SM90_TMA_STOREES1W_S1Y_S1Y_EEEvvEEEEvNT_6ParamsE,"a",@progbits
	.sectionflags	@""
	.align	4
.nv.constant0._ZN7cutlass13device_kernelINS_4gemm6kernel13GemmUniversalIN4cute5tupleIJiiiiEEENS1_10collective13CollectiveMmaINS1_35MainloopSm100TmaUmmaWarpSpecializedILi10ELi2ELi4ENS5_IJNS4_1CILi1EEESB_SB_EEEEENS5_IJNSA_ILi128EEENSA_ILi32EEESE_EEEaNS5_IJlSB_lEEEaSH_NS4_8TiledMMAINS4_8MMA_AtomIJNS4_15SM100_MMA_S8_SSIaaiLi128ELi32ELNS4_4UMMA5MajorE0ELSM_0ELNSL_8SaturateE0EEEEEENS4_6LayoutISC_NS5_IJNSA_ILi0EEESR_SR_EEEEENS5_IJNS4_10UnderscoreESU_SU_EEEEENS4_13SM90_TMA_LOADENS4_14ComposedLayoutINS4_7SwizzleILi3ELi4ELi3EEENS4_18smem_ptr_flag_bitsILi8EEENSQ_INS5_IJNSA_ILi8EEESE_EEENS5_IJSE_SB_EEEEEEEvNS4_8identityESX_S17_vS18_EENS_8epilogue10collective18CollectiveEpilogueINS1A_23Sm100TmaWarpSpecializedILi1ELi1ELi32ELb0ELb0EEEJSG_NS5_IJNSQ_ISE_SB_EENSQ_ISF_SB_EEEEEaSH_aSH_NS1A_6fusion15FusionCallbacksIS1E_NS1I_17LinearCombinationIaiaiLNS_15FloatRoundStyleE2EEESG_S1H_JEEENS4_5SM1004TMEM4LOAD26SM100_TMEM_LOAD_32dp32b32xESX_NSY_INSZ_ILi1ELi4ELi3EEES12_NSQ_INS5_IJS13_SF_EEENS5_IJSF_SB_EEEEEEENS4_39AutoVectorizingCopyWithAssumedAlignmentILi128EEENS4_14SM90_TMA_STOREES1W_S1Y_S1Y_EEEvvEEEEvNT_6ParamsE:
	.zero		2944


//--------------------- SYMBOLS --------------------------

	.type		.nv.reservedSmem.offset0,@object
	.size		.nv.reservedSmem.offset0,0x4
	.type		.nv.reservedSmem.cap,@object
	.size		.nv.reservedSmem.cap,0x4
	.type		__assertfail,@function
